	.target	sm_100a

	.elftype	@"ET_EXEC"


//--------------------- .note.nv.tkinfo           --------------------------
	.section	.note.nv.tkinfo,"",@"SHT_NOTE"
	.sectionflags	@"SHF_NOTE_NV_TKINFO"
	.tkinfo
        /*0018*/ 	.word	0x00000081
        /*0030*/ 	.string	""
        /*0030*/ 	.string	"ptxas-blackwell"
        /*0030*/ 	.string	"Cuda compilation tools, release 12.9, V12.9.86"
        /*0030*/ 	.string	"Build cuda_12.9.r12.9/compiler.36037853_0"
        /*0030*/ 	.string	"-v  -suppress-debug-info  -lineinfo  -arch sm_100a "



//--------------------- .note.nv.cuver            --------------------------
	.section	.note.nv.cuver,"",@"SHT_NOTE"
	.sectionflags	@"SHF_NOTE_NV_CUVER"
        /*0018*/ 	.short	0x0001
        /*001a*/ 	.short	0x0064
        /*001c*/ 	.short	0x0001
        /*001e*/ 	.short	0x0000
        /*0020*/ 	.short	0x0001
        /*0022*/ 	.short	0x0000


//--------------------- .nv.info                  --------------------------
	.section	.nv.info,"",@"SHT_CUDA_INFO"
	.align	4


	//----- nvinfo : EIATTR_REGCOUNT
	.align		4
        /*0000*/ 	.byte	0x04, 0x2f
        /*0002*/ 	.short	(.L_4 - .L_3)
	.align		4
.L_3:
        /*0004*/ 	.word	index@(matmul_kernel)
        /*0008*/ 	.word	0x000000f6


	//----- nvinfo : EIATTR_FRAME_SIZE
	.align		4
.L_4:
        /*000c*/ 	.byte	0x04, 0x11
        /*000e*/ 	.short	(.L_6 - .L_5)
	.align		4
.L_5:
        /*0010*/ 	.word	index@($__internal_2_$__cuda_sm10x_tcgen05_guardrail_trap_unallocated_columns_being_dealloced)
        /*0014*/ 	.word	0x00000000


	//----- nvinfo : EIATTR_FRAME_SIZE
	.align		4
.L_6:
        /*0018*/ 	.byte	0x04, 0x11
        /*001a*/ 	.short	(.L_8 - .L_7)
	.align		4
.L_7:
        /*001c*/ 	.word	index@($__internal_1_$__cuda_sm10x_tcgen05_guardrail_trap_phase_invalid_during_alloc)
        /*0020*/ 	.word	0x00000000


	//----- nvinfo : EIATTR_FRAME_SIZE
	.align		4
.L_8:
        /*0024*/ 	.byte	0x04, 0x11
        /*0026*/ 	.short	(.L_10 - .L_9)
	.align		4
.L_9:
        /*0028*/ 	.word	index@($__internal_0_$__cuda_sm10x_tcgen05_guardrail_trap_col_being_dealloced_not_returned_by_alloc)
        /*002c*/ 	.word	0x00000000


	//----- nvinfo : EIATTR_FRAME_SIZE
	.align		4
.L_10:
        /*0030*/ 	.byte	0x04, 0x11
        /*0032*/ 	.short	(.L_12 - .L_11)
	.align		4
.L_11:
        /*0034*/ 	.word	index@(matmul_kernel)
        /*0038*/ 	.word	0x00000000


	//----- nvinfo : EIATTR_MIN_STACK_SIZE
	.align		4
.L_12:
        /*003c*/ 	.byte	0x04, 0x12
        /*003e*/ 	.short	(.L_14 - .L_13)
	.align		4
.L_13:
        /*0040*/ 	.word	index@(matmul_kernel)
        /*0044*/ 	.word	0x00000000
.L_14:


//--------------------- .nv.info.matmul_kernel    --------------------------
	.section	.nv.info.matmul_kernel,"",@"SHT_CUDA_INFO"
	.sectionflags	@""
	.align	4


	//----- nvinfo : EIATTR_CUDA_API_VERSION
	.align		4
        /*0000*/ 	.byte	0x04, 0x37
        /*0002*/ 	.short	(.L_16 - .L_15)
.L_15:
        /*0004*/ 	.word	0x00000081


	//----- nvinfo : EIATTR_KPARAM_INFO
	.align		4
.L_16:
        /*0008*/ 	.byte	0x04, 0x17
        /*000a*/ 	.short	(.L_18 - .L_17)
.L_17:
        /*000c*/ 	.word	0x00000000
        /*0010*/ 	.short	0x000d
        /*0012*/ 	.short	0x0048
        /*0014*/ 	.byte	0x00, 0xf4, 0x21, 0x00


	//----- nvinfo : EIATTR_KPARAM_INFO
	.align		4
.L_18:
        /*0018*/ 	.byte	0x04, 0x17
        /*001a*/ 	.short	(.L_20 - .L_19)
.L_19:
        /*001c*/ 	.word	0x00000000
        /*0020*/ 	.short	0x000c
        /*0022*/ 	.short	0x0040
        /*0024*/ 	.byte	0x00, 0xf4, 0x21, 0x00


	//----- nvinfo : EIATTR_KPARAM_INFO
	.align		4
.L_20:
        /*0028*/ 	.byte	0x04, 0x17
        /*002a*/ 	.short	(.L_22 - .L_21)
.L_21:
        /*002c*/ 	.word	0x00000000
        /*0030*/ 	.short	0x000b
        /*0032*/ 	.short	0x0038
        /*0034*/ 	.byte	0x00, 0xf0, 0x11, 0x00


	//----- nvinfo : EIATTR_KPARAM_INFO
	.align		4
.L_22:
        /*0038*/ 	.byte	0x04, 0x17
        /*003a*/ 	.short	(.L_24 - .L_23)
.L_23:
        /*003c*/ 	.word	0x00000000
        /*0040*/ 	.short	0x000a
        /*0042*/ 	.short	0x0034
        /*0044*/ 	.byte	0x00, 0xf0, 0x11, 0x00


	//----- nvinfo : EIATTR_KPARAM_INFO
	.align		4
.L_24:
        /*0048*/ 	.byte	0x04, 0x17
        /*004a*/ 	.short	(.L_26 - .L_25)
.L_25:
        /*004c*/ 	.word	0x00000000
        /*0050*/ 	.short	0x0009
        /*0052*/ 	.short	0x0030
        /*0054*/ 	.byte	0x00, 0xf0, 0x11, 0x00


	//----- nvinfo : EIATTR_KPARAM_INFO
	.align		4
.L_26:
        /*0058*/ 	.byte	0x04, 0x17
        /*005a*/ 	.short	(.L_28 - .L_27)
.L_27:
        /*005c*/ 	.word	0x00000000
        /*0060*/ 	.short	0x0008
        /*0062*/ 	.short	0x002c
        /*0064*/ 	.byte	0x00, 0xf0, 0x11, 0x00


	//----- nvinfo : EIATTR_KPARAM_INFO
	.align		4
.L_28:
        /*0068*/ 	.byte	0x04, 0x17
        /*006a*/ 	.short	(.L_30 - .L_29)
.L_29:
        /*006c*/ 	.word	0x00000000
        /*0070*/ 	.short	0x0007
        /*0072*/ 	.short	0x0028
        /*0074*/ 	.byte	0x00, 0xf0, 0x11, 0x00


	//----- nvinfo : EIATTR_KPARAM_INFO
	.align		4
.L_30:
        /*0078*/ 	.byte	0x04, 0x17
        /*007a*/ 	.short	(.L_32 - .L_31)
.L_31:
        /*007c*/ 	.word	0x00000000
        /*0080*/ 	.short	0x0006
        /*0082*/ 	.short	0x0024
        /*0084*/ 	.byte	0x00, 0xf0, 0x11, 0x00


	//----- nvinfo : EIATTR_KPARAM_INFO
	.align		4
.L_32:
        /*0088*/ 	.byte	0x04, 0x17
        /*008a*/ 	.short	(.L_34 - .L_33)
.L_33:
        /*008c*/ 	.word	0x00000000
        /*0090*/ 	.short	0x0005
        /*0092*/ 	.short	0x0020
        /*0094*/ 	.byte	0x00, 0xf0, 0x11, 0x00


	//----- nvinfo : EIATTR_KPARAM_INFO
	.align		4
.L_34:
        /*0098*/ 	.byte	0x04, 0x17
        /*009a*/ 	.short	(.L_36 - .L_35)
.L_35:
        /*009c*/ 	.word	0x00000000
        /*00a0*/ 	.short	0x0004
        /*00a2*/ 	.short	0x001c
        /*00a4*/ 	.byte	0x00, 0xf0, 0x11, 0x00


	//----- nvinfo : EIATTR_KPARAM_INFO
	.align		4
.L_36:
        /*00a8*/ 	.byte	0x04, 0x17
        /*00aa*/ 	.short	(.L_38 - .L_37)
.L_37:
        /*00ac*/ 	.word	0x00000000
        /*00b0*/ 	.short	0x0003
        /*00b2*/ 	.short	0x0018
        /*00b4*/ 	.byte	0x00, 0xf0, 0x11, 0x00


	//----- nvinfo : EIATTR_KPARAM_INFO
	.align		4
.L_38:
        /*00b8*/ 	.byte	0x04, 0x17
        /*00ba*/ 	.short	(.L_40 - .L_39)
.L_39:
        /*00bc*/ 	.word	0x00000000
        /*00c0*/ 	.short	0x0002
        /*00c2*/ 	.short	0x0010
        /*00c4*/ 	.byte	0x00, 0xf4, 0x21, 0x00


	//----- nvinfo : EIATTR_KPARAM_INFO
	.align		4
.L_40:
        /*00c8*/ 	.byte	0x04, 0x17
        /*00ca*/ 	.short	(.L_42 - .L_41)
.L_41:
        /*00cc*/ 	.word	0x00000000
        /*00d0*/ 	.short	0x0001
        /*00d2*/ 	.short	0x0008
        /*00d4*/ 	.byte	0x00, 0xf4, 0x21, 0x00


	//----- nvinfo : EIATTR_KPARAM_INFO
	.align		4
.L_42:
        /*00d8*/ 	.byte	0x04, 0x17
        /*00da*/ 	.short	(.L_44 - .L_43)
.L_43:
        /*00dc*/ 	.word	0x00000000
        /*00e0*/ 	.short	0x0000
        /*00e2*/ 	.short	0x0000
        /*00e4*/ 	.byte	0x00, 0xf4, 0x21, 0x00


	//----- nvinfo : EIATTR_AT_ENTRY_FRAGMENTS
	.align		4
.L_44:
        /*00e8*/ 	.byte	0x04, 0x4f
        /*00ea*/ 	.short	(.L_46 - .L_45)


	//   ....[0]....
.L_45:
        /*00ec*/ 	.word	0x00000004


	//----- nvinfo : EIATTR_RESERVED_SMEM_USED
	.align		4
.L_46:
        /*00f0*/ 	.byte	0x01, 0x41
	.zero		2


	//----- nvinfo : EIATTR_SPARSE_MMA_MASK
	.align		4
        /*00f4*/ 	.byte	0x03, 0x50
        /*00f6*/ 	.short	0x0000


	//----- nvinfo : EIATTR_TCGEN05_1CTA_USED
	.align		4
        /*00f8*/ 	.byte	0x01, 0x51
	.zero		2


	//----- nvinfo : EIATTR_MAXREG_COUNT
	.align		4
        /*00fc*/ 	.byte	0x03, 0x1b
        /*00fe*/ 	.short	0x00ff


	//----- nvinfo : EIATTR_NUM_BARRIERS
	.align		4
        /*0100*/ 	.byte	0x02, 0x4c
        /*0102*/ 	.byte	0x01
	.zero		1


	//----- nvinfo : EIATTR_INT_WARP_WIDE_INSTR_OFFSETS
	.align		4
        /*0104*/ 	.byte	0x04, 0x31
        /*0106*/ 	.short	(.L_48 - .L_47)


	//   ....[0]....
.L_47:
        /*0108*/ 	.word	0x00002ae0


	//   ....[1]....
        /*010c*/ 	.word	0x00002b00


	//   ....[2]....
        /*0110*/ 	.word	0x00002c00


	//   ....[3]....
        /*0114*/ 	.word	0x0000ba40


	//   ....[4]....
        /*0118*/ 	.word	0x0000ba90


	//----- nvinfo : EIATTR_COOP_GROUP_MASK_REGIDS
	.align		4
.L_48:
        /*011c*/ 	.byte	0x04, 0x29
        /*011e*/ 	.short	(.L_50 - .L_49)


	//   ....[0]....
.L_49:
        /*0120*/ 	.word	0xffffffff


	//   ....[1]....
        /*0124*/ 	.word	0xffffffff


	//   ....[2]....
        /*0128*/ 	.word	0xffffffff


	//   ....[3]....
        /*012c*/ 	.word	0xffffffff


	//----- nvinfo : EIATTR_COOP_GROUP_INSTR_OFFSETS
	.align		4
.L_50:
        /*0130*/ 	.byte	0x04, 0x28
        /*0132*/ 	.short	(.L_52 - .L_51)


	//   ....[0]....
.L_51:
        /*0134*/ 	.word	0x00000060


	//   ....[1]....
        /*0138*/ 	.word	0x00000320


	//   ....[2]....
        /*013c*/ 	.word	0x0000b8d0


	//   ....[3]....
        /*0140*/ 	.word	0x0000bb40


	//----- nvinfo : EIATTR_VRC_CTA_INIT_COUNT
	.align		4
.L_52:
        /*0144*/ 	.byte	0x02, 0x4a
        /*0146*/ 	.byte	0x80
	.zero		1


	//----- nvinfo : EIATTR_MBARRIER_INSTR_OFFSETS
	.align		4
        /*0148*/ 	.byte	0x04, 0x39
        /*014a*/ 	.short	(.L_54 - .L_53)


	//   ....[0]....
.L_53:
        /*014c*/ 	.word	0x00002d30
        /*0150*/ 	.word	0x000000ff
        /*0154*/ 	.word	0x00000000
        /*0158*/ 	.short	0x0100
        /*015a*/ 	.byte	0x08
	.zero		1


	//   ....[1]....
        /*015c*/ 	.word	0x00002e40
        /*0160*/ 	.word	0x000000ff
        /*0164*/ 	.word	0x0000c008
        /*0168*/ 	.short	0x0100
        /*016a*/ 	.byte	0x0a
	.zero		1


	//   ....[2]....
        /*016c*/ 	.word	0x00006390
        /*0170*/ 	.word	0x000000ff
        /*0174*/ 	.word	0x00000000
        /*0178*/ 	.short	0x010a
        /*017a*/ 	.byte	0x08
	.zero		1


	//   ....[3]....
        /*017c*/ 	.word	0x00008230
        /*0180*/ 	.word	0x000000ff
        /*0184*/ 	.word	0x00000000
        /*0188*/ 	.short	0x010a
        /*018a*/ 	.byte	0x08
	.zero		1


	//   ....[4]....
        /*018c*/ 	.word	0x00008430
        /*0190*/ 	.word	0x000000ff
        /*0194*/ 	.word	0x0000c000
        /*0198*/ 	.short	0x0108
        /*019a*/ 	.byte	0x0a
	.zero		1


	//   ....[5]....
        /*019c*/ 	.word	0x000085a0
        /*01a0*/ 	.word	0x000000ff
        /*01a4*/ 	.word	0x0000c008
        /*01a8*/ 	.short	0x0108
        /*01aa*/ 	.byte	0x0a
	.zero		1


	//   ....[6]....
        /*01ac*/ 	.word	0x0000bb60
        /*01b0*/ 	.word	0x000000ff
        /*01b4*/ 	.word	0x00000000
        /*01b8*/ 	.short	0x010a
        /*01ba*/ 	.byte	0x08
	.zero		1


	//   ....[7]....
        /*01bc*/ 	.word	0x0000bb90
        /*01c0*/ 	.word	0x000000ff
        /*01c4*/ 	.word	0x00000000
        /*01c8*/ 	.short	0x010a
        /*01ca*/ 	.byte	0x08
	.zero		1


	//----- nvinfo : EIATTR_NUM_MBARRIERS
	.align		4
.L_54:
        /*01cc*/ 	.byte	0x03, 0x38
        /*01ce*/ 	.short	0x0002


	//----- nvinfo : EIATTR_EXIT_INSTR_OFFSETS
	.align		4
        /*01d0*/ 	.byte	0x04, 0x1c
        /*01d2*/ 	.short	(.L_56 - .L_55)


	//   ....[0]....
.L_55:
        /*01d4*/ 	.word	0x0000bb50


	//----- nvinfo : EIATTR_REQNTID
	.align		4
.L_56:
        /*01d8*/ 	.byte	0x04, 0x10
        /*01da*/ 	.short	(.L_58 - .L_57)
.L_57:
        /*01dc*/ 	.word	0x00000080
        /*01e0*/ 	.word	0x00000001
        /*01e4*/ 	.word	0x00000001


	//----- nvinfo : EIATTR_CRS_STACK_SIZE
	.align		4
.L_58:
        /*01e8*/ 	.byte	0x04, 0x1e
        /*01ea*/ 	.short	(.L_60 - .L_59)
.L_59:
        /*01ec*/ 	.word	0x00000000


	//----- nvinfo : EIATTR_CBANK_PARAM_SIZE
	.align		4
.L_60:
        /*01f0*/ 	.byte	0x03, 0x19
        /*01f2*/ 	.short	0x0050


	//----- nvinfo : EIATTR_PARAM_CBANK
	.align		4
        /*01f4*/ 	.byte	0x04, 0x0a
        /*01f6*/ 	.short	(.L_62 - .L_61)
	.align		4
.L_61:
        /*01f8*/ 	.word	index@(.nv.constant0.matmul_kernel)
        /*01fc*/ 	.short	0x0380
        /*01fe*/ 	.short	0x0050


	//----- nvinfo : EIATTR_SW_WAR
	.align		4
.L_62:
        /*0200*/ 	.byte	0x04, 0x36
        /*0202*/ 	.short	(.L_64 - .L_63)
.L_63:
        /*0204*/ 	.word	0x00000008
.L_64:


//--------------------- .nv.compat                --------------------------
	.section	.nv.compat,"",@"SHT_CUDA_COMPAT_INFO"
	.align	4
        /*0000*/ 	.byte	0x02, 0x02, 0x02, 0x00, 0x02, 0x05, 0x05, 0x00, 0x02, 0x03, 0x00, 0x00, 0x02, 0x06, 0x01, 0x00


//--------------------- .nv.callgraph             --------------------------
	.section	.nv.callgraph,"",@"SHT_CUDA_CALLGRAPH"
	.align	4
	.sectionentsize	8
	.align		4
        /*0000*/ 	.word	0x00000000
	.align		4
        /*0004*/ 	.word	0xffffffff
	.align		4
        /*0008*/ 	.word	0x00000000
	.align		4
        /*000c*/ 	.word	0xfffffffe
	.align		4
        /*0010*/ 	.word	0x00000000
	.align		4
        /*0014*/ 	.word	0xfffffffd
	.align		4
        /*0018*/ 	.word	0x00000000
	.align		4
        /*001c*/ 	.word	0xfffffffc


//--------------------- .text.matmul_kernel       --------------------------
	.section	.text.matmul_kernel,"ax",@progbits
	.align	128
        .global         matmul_kernel
        .type           matmul_kernel,@function
        .size           matmul_kernel,(.L_x_21 - matmul_kernel)
        .other          matmul_kernel,@"STO_CUDA_ENTRY STV_DEFAULT"
matmul_kernel:
.text.matmul_kernel:
[----:B------:R-:W1:Y:S01]  /*0000*/  LDC R1, c[0x0][0x37c] ;  /* 0x0000df00ff017b82 */ /* 0x000e620000000800 */
[----:B------:R-:W2:Y:S02]  /*0010*/  S2R R58, SR_TID.X ;  /* 0x00000000003a7919 */ /* 0x000ea40000002100 */
[----:B--2---:R-:W-:-:S13]  /*0020*/  ISETP.GE.U32.AND P0, PT, R58, 0x20, PT ;  /* 0x000000203a00780c */ /* 0x004fda0003f06070 */
[----:B------:R-:W-:Y:S02]  /*0030*/  VOTEU.ANY UP0, P0 ;  /* 0x0000000000ff7886 */ /* 0x000fe40000000100 */
[----:B-1----:R-:W-:Y:S05]  /*0040*/  BRA.U UP0, `(.L_x_0) ;  /* 0x0000000100b87547 */ /* 0x002fea000b800000 */
[----:B------:R-:W1:Y:S01]  /*0050*/  S2UR UR6, SR_CgaCtaId ;  /* 0x00000000000679c3 */ /* 0x000e620000008800 */
[----:B------:R-:W-:Y:S01]  /*0060*/  NOP ;  /* 0x0000000000007918 */ /* 0x000fe20000000000 */
[----:B------:R-:W-:Y:S02]  /*0070*/  UMOV UR4, 0x40 ;  /* 0x0000004000047882 */ /* 0x000fe40000000000 */
[----:B-1----:R-:W-:-:S09]  /*0080*/  ULEA UR4, UR6, UR4, 0x18 ;  /* 0x0000000406047291 */ /* 0x002fd2000f8ec0ff */
[----:B------:R-:W1:Y:S01]  /*0090*/  LDS.U8 R0, [UR4] ;  /* 0x00000004ff007984 */ /* 0x000e620008000000 */
[----:B------:R-:W-:Y:S02]  /*00a0*/  UMOV UR4, 0x400 ;  /* 0x0000040000047882 */ /* 0x000fe40000000000 */
[----:B------:R-:W-:Y:S01]  /*00b0*/  ULEA UR4, UR6, UR4, 0x18 ;  /* 0x0000000406047291 */ /* 0x000fe2000f8ec0ff */
[----:B-1----:R-:W-:-:S13]  /*00c0*/  ISETP.NE.AND P0, PT, R0, RZ, PT ;  /* 0x000000ff0000720c */ /* 0x002fda0003f05270 */
[----:B------:R-:W-:Y:S05]  /*00d0*/  @P0 BRA `(.L_x_1) ;  /* 0x00000000007c0947 */ /* 0x000fea0003800000 */
[----:B------:R-:W-:-:S13]  /*00e0*/  ELECT P0, URZ, PT ;  /* 0x0000000000ff782f */ /* 0x000fda0003800000 */
[----:B------:R-:W-:Y:S05]  /*00f0*/  @!P0 BRA `(.L_x_2) ;  /* 0x0000000000848947 */ /* 0x000fea0003800000 */
[----:B------:R-:W-:Y:S01]  /*0100*/  UMOV UR5, 0x8 ;  /* 0x0000000800057882 */ /* 0x000fe20000000000 */
[----:B------:R-:W-:Y:S02]  /*0110*/  IMAD.MOV.U32 R4, RZ, RZ, 0x1 ;  /* 0x00000001ff047424 */ /* 0x000fe400078e00ff */
[----:B------:R-:W-:Y:S02]  /*0120*/  IMAD.MOV.U32 R5, RZ, RZ, 0xff ;  /* 0x000000ffff057424 */ /* 0x000fe400078e00ff */
[----:B------:R-:W-:Y:S04]  /*0130*/  DEPBAR.LE SB1, 0x36 ;  /* 0x00009d800000791a */ /* 0x000fe80000000000 */
[----:B------:R-:W1:Y:S02]  /*0140*/  UTCATOMSWS.FIND_AND_SET.ALIGN UP1, UR5, UR5 ;  /* 0x00000005000575e3 */ /* 0x000e640008020800 */
[----:B-1----:R-:W-:-:S04]  /*0150*/  PLOP3.LUT P0, PT, PT, PT, UP1, 0x80, 0x8 ;  /* 0x000000000008781c */ /* 0x002fc80003f0f018 */
[----:B------:R-:W-:-:S04]  /*0160*/  SEL R0, RZ, 0xffffffff, !P0 ;  /* 0xffffffffff007807 */ /* 0x000fc80004000000 */
[----:B------:R-:W-:Y:S01]  /*0170*/  ISETP.NE.AND P0, PT, R0, RZ, PT ;  /* 0x000000ff0000720c */ /* 0x000fe20003f05270 */
[----:B------:R-:W-:-:S12]  /*0180*/  IMAD.U32 R0, RZ, RZ, UR5 ;  /* 0x00000005ff007e24 */ /* 0x000fd8000f8e00ff */
[----:B------:R-:W-:Y:S05]  /*0190*/  @P0 BRA `(.L_x_3) ;  /* 0x0000000000240947 */ /* 0x000fea0003800000 */
.L_x_4:
[----:B------:R-:W-:Y:S05]  /*01a0*/  NANOSLEEP 0x64 ;  /* 0x000000640000795d */ /* 0x000fea0003800000 */
[----:B------:R-:W-:-:S05]  /*01b0*/  UMOV UR5, 0x8 ;  /* 0x0000000800057882 */ /* 0x000fca0000000000 */
[----:B------:R-:W-:Y:S04]  /*01c0*/  DEPBAR.LE SB1, 0x36 ;  /* 0x00009d800000791a */ /* 0x000fe80000000000 */
[----:B------:R-:W1:Y:S02]  /*01d0*/  UTCATOMSWS.FIND_AND_SET.ALIGN UP1, UR5, UR5 ;  /* 0x00000005000575e3 */ /* 0x000e640008020800 */
[----:B-1----:R-:W-:-:S04]  /*01e0*/  PLOP3.LUT P0, PT, PT, PT, UP1, 0x80, 0x8 ;  /* 0x000000000008781c */ /* 0x002fc80003f0f018 */
[----:B------:R-:W-:-:S04]  /*01f0*/  SEL R0, RZ, 0xffffffff, !P0 ;  /* 0xffffffffff007807 */ /* 0x000fc80004000000 */
[----:B------:R-:W-:Y:S01]  /*0200*/  ISETP.NE.AND P0, PT, R0, RZ, PT ;  /* 0x000000ff0000720c */ /* 0x000fe20003f05270 */
[----:B------:R-:W-:-:S12]  /*0210*/  IMAD.U32 R0, RZ, RZ, UR5 ;  /* 0x00000005ff007e24 */ /* 0x000fd8000f8e00ff */
[----:B------:R-:W-:Y:S05]  /*0220*/  @!P0 BRA `(.L_x_4) ;  /* 0xfffffffc00dc8947 */ /* 0x000fea000383ffff */
.L_x_3:
[C---:B------:R-:W-:Y:S01]  /*0230*/  VIADD R3, R0.reuse, 0x10 ;  /* 0x0000001000037836 */ /* 0x040fe20000000000 */
[----:B------:R-:W-:Y:S01]  /*0240*/  UMOV UR5, 0x50 ;  /* 0x0000005000057882 */ /* 0x000fe20000000000 */
[----:B------:R-:W-:Y:S01]  /*0250*/  SHF.L.U32 R2, R5, R0, RZ ;  /* 0x0000000005027219 */ /* 0x000fe200000006ff */
[----:B------:R-:W-:Y:S01]  /*0260*/  ULEA UR5, UR6, UR5, 0x18 ;  /* 0x0000000506057291 */ /* 0x000fe2000f8ec0ff */
[----:B------:R-:W-:Y:S01]  /*0270*/  IMAD.SHL.U32 R0, R0, 0x20, RZ ;  /* 0x0000002000007824 */ /* 0x000fe200078e00ff */
[----:B------:R-:W-:-:S04]  /*0280*/  SHF.L.U32 R3, R4, R3, RZ ;  /* 0x0000000304037219 */ /* 0x000fc800000006ff */
[----:B------:R-:W-:-:S05]  /*0290*/  LOP3.LUT R2, R3, R2, RZ, 0xfc, !PT ;  /* 0x0000000203027212 */ /* 0x000fca00078efcff */
[----:B------:R1:W-:Y:S04]  /*02a0*/  ATOMS.OR RZ, [UR5], R2 ;  /* 0x00000002ffff798c */ /* 0x0003e8000b000005 */
[----:B------:R1:W-:Y:S01]  /*02b0*/  STS [UR4], R0 ;  /* 0x00000000ff007988 */ /* 0x0003e20008000804 */
[----:B------:R-:W-:Y:S05]  /*02c0*/  BRA `(.L_x_2) ;  /* 0x0000000000107947 */ /* 0x000fea0003800000 */
.L_x_1:
[----:B------:R-:W-:Y:S01]  /*02d0*/  IMAD.MOV.U32 R0, RZ, RZ, -0x1 ;  /* 0xffffffffff007424 */ /* 0x000fe200078e00ff */
[----:B------:R-:W-:-:S04]  /*02e0*/  MOV R2, 0x310 ;  /* 0x0000031000027802 */ /* 0x000fc80000000f00 */
[----:B------:R1:W-:Y:S03]  /*02f0*/  STS [UR4], R0 ;  /* 0x00000000ff007988 */ /* 0x0003e60008000804 */
[----:B-1----:R-:W-:Y:S05]  /*0300*/  CALL.REL.NOINC `($__internal_1_$__cuda_sm10x_tcgen05_guardrail_trap_phase_invalid_during_alloc) ;  /* 0x000000b800387944 */ /* 0x002fea0003c00000 */
.L_x_2:
[----:B------:R-:W-:Y:S05]  /*0310*/  WARPSYNC.ALL ;  /* 0x0000000000007948 */ /* 0x000fea0003800000 */
[----:B------:R-:W-:Y:S01]  /*0320*/  NOP ;  /* 0x0000000000007918 */ /* 0x000fe20000000000 */
.L_x_0:
[----:B------:R-:W2:Y:S01]  /*0330*/  LDC.64 R36, c[0x0][0x398] ;  /* 0x0000e600ff247b82 */ /* 0x000ea20000000a00 */
[----:B------:R-:W3:Y:S01]  /*0340*/  S2R R5, SR_CTAID.X ;  /* 0x0000000000057919 */ /* 0x000ee20000002500 */
[----:B------:R-:W-:Y:S01]  /*0350*/  LOP3.LUT R53, R58, 0x7f, RZ, 0xc0, !PT ;  /* 0x0000007f3a357812 */ /* 0x000fe200078ec0ff */
[----:B------:R-:W-:Y:S01]  /*0360*/  UMOV UR10, 0x400 ;  /* 0x00000400000a7882 */ /* 0x000fe20000000000 */
[----:B------:R-:W-:Y:S01]  /*0370*/  SHF.R.U32.HI R16, RZ, 0x5, R58 ;  /* 0x00000005ff107819 */ /* 0x000fe2000001163a */
[----:B------:R-:W4:Y:S03]  /*0380*/  LDCU UR5, c[0x0][0x3a4] ;  /* 0x00007480ff0577ac */ /* 0x000f260008000800 */
[----:B------:R-:W-:Y:S01]  /*0390*/  R2UR UR7, R16 ;  /* 0x00000000100772ca */ /* 0x000fe200000e0000 */
[----:B------:R-:W5:Y:S01]  /*03a0*/  S2UR UR4, SR_CgaCtaId ;  /* 0x00000000000479c3 */ /* 0x000f620000008800 */
[----:B------:R-:W1:Y:S01]  /*03b0*/  LDCU.128 UR12, c[0x0][0x380] ;  /* 0x00007000ff0c77ac */ /* 0x000e620008000c00 */
[----:B------:R-:W-:Y:S01]  /*03c0*/  UMOV UR6, 0x1 ;  /* 0x0000000100067882 */ /* 0x000fe20000000000 */
[----:B------:R-:W1:Y:S05]  /*03d0*/  LDCU.64 UR16, c[0x0][0x358] ;  /* 0x00006b00ff1077ac */ /* 0x000e6a0008000a00 */
[----:B------:R-:W1:Y:S02]  /*03e0*/  LDC R241, c[0x0][0x3a0] ;  /* 0x0000e800fff17b82 */ /* 0x000e640000000800 */
[----:B-12---:R-:W-:Y:S01]  /*03f0*/  VIADD R0, R37, 0x7f ;  /* 0x0000007f25007836 */ /* 0x006fe20000000000 */
[----:B------:R-:W-:-:S05]  /*0400*/  IABS R12, R36 ;  /* 0x00000024000c7213 */ /* 0x000fca0000000000 */
[----:B------:R-:W1:Y:S01]  /*0410*/  LDC.64 R144, c[0x0][0x3a8] ;  /* 0x0000ea00ff907b82 */ /* 0x000e620000000a00 */
[----:B------:R-:W-:-:S04]  /*0420*/  SHF.R.S32.HI R3, RZ, 0x1f, R0 ;  /* 0x0000001fff037819 */ /* 0x000fc80000011400 */
[----:B------:R-:W-:Y:S01]  /*0430*/  LEA.HI R3, R3, R0, RZ, 0x7 ;  /* 0x0000000003037211 */ /* 0x000fe200078f38ff */
[----:B-----5:R-:W-:Y:S01]  /*0440*/  ULEA UR10, UR4, UR10, 0x18 ;  /* 0x0000000a040a7291 */ /* 0x020fe2000f8ec0ff */
[----:B---3--:R-:W-:Y:S02]  /*0450*/  IABS R8, R5 ;  /* 0x0000000500087213 */ /* 0x008fe40000000000 */
[----:B------:R-:W-:-:S05]  /*0460*/  SHF.R.S32.HI R3, RZ, 0x7, R3 ;  /* 0x00000007ff037819 */ /* 0x000fca0000011403 */
[----:B------:R-:W-:-:S05]  /*0470*/  IMAD.SHL.U32 R4, R3, 0x8, RZ ;  /* 0x0000000803047824 */ /* 0x000fca00078e00ff */
[-C--:B------:R-:W-:Y:S02]  /*0480*/  IABS R7, R4.reuse ;  /* 0x0000000400077213 */ /* 0x080fe40000000000 */
[----:B------:R-:W-:Y:S01]  /*0490*/  IABS R10, R4 ;  /* 0x00000004000a7213 */ /* 0x000fe20000000000 */
[C---:B-1----:R-:W-:Y:S01]  /*04a0*/  IMAD R42, R144.reuse, 0x6, RZ ;  /* 0x00000006902a7824 */ /* 0x042fe200078e02ff */
[----:B------:R-:W1:Y:S01]  /*04b0*/  I2F.RP R0, R7 ;  /* 0x0000000700007306 */ /* 0x000e620000209400 */
[C---:B------:R-:W-:Y:S02]  /*04c0*/  IMAD R44, R144.reuse, 0x7, RZ ;  /* 0x00000007902c7824 */ /* 0x040fe400078e02ff */
[C---:B------:R-:W-:Y:S02]  /*04d0*/  IMAD.SHL.U32 R46, R144.reuse, 0x8, RZ ;  /* 0x00000008902e7824 */ /* 0x040fe400078e00ff */
[----:B------:R-:W-:-:S03]  /*04e0*/  IMAD R123, R144, 0x24, RZ ;  /* 0x00000024907b7824 */ /* 0x000fc600078e02ff */
[----:B-1----:R-:W1:Y:S02]  /*04f0*/  MUFU.RCP R0, R0 ;  /* 0x0000000000007308 */ /* 0x002e640000001000 */
[----:B-1----:R-:W-:Y:S02]  /*0500*/  VIADD R2, R0, 0xffffffe ;  /* 0x0ffffffe00027836 */ /* 0x002fe40000000000 */
[----:B------:R-:W-:-:S04]  /*0510*/  IMAD.MOV R0, RZ, RZ, -R10 ;  /* 0x000000ffff007224 */ /* 0x000fc800078e0a0a */
[----:B------:R1:W2:Y:S02]  /*0520*/  F2I.FTZ.U32.TRUNC.NTZ R3, R2 ;  /* 0x0000000200037305 */ /* 0x0002a4000021f000 */
[----:B-1----:R-:W-:Y:S02]  /*0530*/  IMAD.MOV.U32 R2, RZ, RZ, RZ ;  /* 0x000000ffff027224 */ /* 0x002fe400078e00ff */
[----:B--2---:R-:W-:-:S04]  /*0540*/  IMAD.MOV R6, RZ, RZ, -R3 ;  /* 0x000000ffff067224 */ /* 0x004fc800078e0a03 */
[----:B------:R-:W-:Y:S02]  /*0550*/  IMAD R9, R6, R7, RZ ;  /* 0x0000000706097224 */ /* 0x000fe400078e02ff */
[----:B------:R-:W-:Y:S02]  /*0560*/  IMAD.MOV.U32 R6, RZ, RZ, R8 ;  /* 0x000000ffff067224 */ /* 0x000fe400078e0008 */
[----:B------:R-:W-:-:S06]  /*0570*/  IMAD.HI.U32 R3, R3, R9, R2 ;  /* 0x0000000903037227 */ /* 0x000fcc00078e0002 */
[----:B------:R-:W-:-:S04]  /*0580*/  IMAD.HI.U32 R3, R3, R6, RZ ;  /* 0x0000000603037227 */ /* 0x000fc800078e00ff */
[----:B------:R-:W-:Y:S01]  /*0590*/  IMAD R0, R3, R0, R6 ;  /* 0x0000000003007224 */ /* 0x000fe200078e0206 */
[----:B------:R-:W-:Y:S04]  /*05a0*/  BAR.SYNC.DEFER_BLOCKING 0x0 ;  /* 0x0000000000007b1d */ /* 0x000fe80000010000 */
[----:B------:R-:W-:-:S13]  /*05b0*/  ISETP.GT.U32.AND P1, PT, R7, R0, PT ;  /* 0x000000000700720c */ /* 0x000fda0003f24070 */
[----:B------:R-:W-:Y:S02]  /*05c0*/  @!P1 IMAD.IADD R0, R0, 0x1, -R7 ;  /* 0x0000000100009824 */ /* 0x000fe400078e0a07 */
[----:B------:R-:W-:Y:S01]  /*05d0*/  @!P1 VIADD R3, R3, 0x1 ;  /* 0x0000000103039836 */ /* 0x000fe20000000000 */
[----:B------:R-:W-:Y:S02]  /*05e0*/  ISETP.NE.AND P1, PT, R4, RZ, PT ;  /* 0x000000ff0400720c */ /* 0x000fe40003f25270 */
[----:B------:R-:W-:Y:S02]  /*05f0*/  ISETP.GE.U32.AND P0, PT, R0, R7, PT ;  /* 0x000000070000720c */ /* 0x000fe40003f06070 */
[----:B------:R-:W-:-:S04]  /*0600*/  LOP3.LUT R0, R5, R4, RZ, 0x3c, !PT ;  /* 0x0000000405007212 */ /* 0x000fc800078e3cff */
[----:B------:R-:W-:Y:S01]  /*0610*/  ISETP.GE.AND P2, PT, R0, RZ, PT ;  /* 0x000000ff0000720c */ /* 0x000fe20003f46270 */
[----:B------:R-:W-:-:S06]  /*0620*/  VIADD R0, R36, 0x7f ;  /* 0x0000007f24007836 */ /* 0x000fcc0000000000 */
[----:B------:R-:W-:-:S04]  /*0630*/  @P0 VIADD R3, R3, 0x1 ;  /* 0x0000000103030836 */ /* 0x000fc80000000000 */
[----:B------:R-:W-:Y:S01]  /*0640*/  IMAD.MOV.U32 R2, RZ, RZ, R3 ;  /* 0x000000ffff027224 */ /* 0x000fe200078e0003 */
[----:B------:R-:W-:-:S03]  /*0650*/  SHF.R.S32.HI R3, RZ, 0x1f, R0 ;  /* 0x0000001fff037819 */ /* 0x000fc60000011400 */
[----:B------:R-:W-:Y:S01]  /*0660*/  @!P2 IMAD.MOV R2, RZ, RZ, -R2 ;  /* 0x000000ffff02a224 */ /* 0x000fe200078e0a02 */
[----:B------:R-:W-:Y:S02]  /*0670*/  @!P1 LOP3.LUT R2, RZ, R4, RZ, 0x33, !PT ;  /* 0x00000004ff029212 */ /* 0x000fe400078e33ff */
[----:B------:R-:W-:-:S03]  /*0680*/  LEA.HI R3, R3, R0, RZ, 0x7 ;  /* 0x0000000003037211 */ /* 0x000fc600078f38ff */
[----:B------:R-:W-:Y:S02]  /*0690*/  IMAD.SHL.U32 R8, R2, 0x8, RZ ;  /* 0x0000000802087824 */ /* 0x000fe400078e00ff */
[----:B------:R-:W-:-:S03]  /*06a0*/  IMAD.MOV R2, RZ, RZ, -R2 ;  /* 0x000000ffff027224 */ /* 0x000fc600078e0a02 */
[----:B------:R-:W-:Y:S01]  /*06b0*/  LEA.HI.SX32 R3, R3, -R8, 0x19 ;  /* 0x8000000803037211 */ /* 0x000fe200078fcaff */
[----:B------:R-:W-:-:S03]  /*06c0*/  IMAD R10, R4, R2, R5 ;  /* 0x00000002040a7224 */ /* 0x000fc600078e0205 */
[----:B------:R-:W-:Y:S02]  /*06d0*/  VIMNMX R11, PT, PT, R3, 0x8, PT ;  /* 0x00000008030b7848 */ /* 0x000fe40003fe0100 */
[----:B------:R-:W-:Y:S02]  /*06e0*/  IABS R9, R10 ;  /* 0x0000000a00097213 */ /* 0x000fe40000000000 */
[-C--:B------:R-:W-:Y:S02]  /*06f0*/  IABS R7, R11.reuse ;  /* 0x0000000b00077213 */ /* 0x080fe40000000000 */
[----:B------:R-:W-:Y:S02]  /*0700*/  IABS R4, R11 ;  /* 0x0000000b00047213 */ /* 0x000fe40000000000 */
[----:B------:R-:W1:Y:S08]  /*0710*/  I2F.RP R0, R7 ;  /* 0x0000000700007306 */ /* 0x000e700000209400 */
[----:B-1----:R-:W1:Y:S02]  /*0720*/  MUFU.RCP R0, R0 ;  /* 0x0000000000007308 */ /* 0x002e640000001000 */
[----:B-1----:R-:W-:-:S02]  /*0730*/  VIADD R3, R0, 0xffffffe ;  /* 0x0ffffffe00037836 */ /* 0x002fc40000000000 */
[----:B------:R-:W-:Y:S01]  /*0740*/  IMAD.MOV R0, RZ, RZ, -R4 ;  /* 0x000000ffff007224 */ /* 0x000fe200078e0a04 */
[----:B------:R-:W-:-:S03]  /*0750*/  IABS R4, R37 ;  /* 0x0000002500047213 */ /* 0x000fc60000000000 */
[----:B------:R-:W1:Y:S02]  /*0760*/  F2I.FTZ.U32.TRUNC.NTZ R3, R3 ;  /* 0x0000000300037305 */ /* 0x000e64000021f000 */
[----:B-1----:R-:W-:-:S04]  /*0770*/  IMAD.MOV R6, RZ, RZ, -R3 ;  /* 0x000000ffff067224 */ /* 0x002fc800078e0a03 */
[----:B------:R-:W-:Y:S02]  /*0780*/  IMAD.MOV.U32 R2, RZ, RZ, R6 ;  /* 0x000000ffff027224 */ /* 0x000fe400078e0006 */
[----:B------:R-:W1:Y:S02]  /*0790*/  I2F.RP R6, R4 ;  /* 0x0000000400067306 */ /* 0x000e640000209400 */
[----:B------:R-:W-:Y:S02]  /*07a0*/  IMAD R5, R2, R7, RZ ;  /* 0x0000000702057224 */ /* 0x000fe400078e02ff */
[----:B------:R-:W-:-:S04]  /*07b0*/  IMAD.MOV.U32 R2, RZ, RZ, RZ ;  /* 0x000000ffff027224 */ /* 0x000fc800078e00ff */
[----:B------:R-:W-:Y:S02]  /*07c0*/  IMAD.HI.U32 R2, R3, R5, R2 ;  /* 0x0000000503027227 */ /* 0x000fe400078e0002 */
[----:B------:R-:W2:Y:S04]  /*07d0*/  I2F.RP R5, R12 ;  /* 0x0000000c00057306 */ /* 0x000ea80000209400 */
[----:B------:R-:W-:-:S04]  /*07e0*/  IMAD.HI.U32 R2, R2, R9, RZ ;  /* 0x0000000902027227 */ /* 0x000fc800078e00ff */
[----:B------:R-:W-:Y:S01]  /*07f0*/  IMAD R0, R2, R0, R9 ;  /* 0x0000000002007224 */ /* 0x000fe200078e0209 */
[----:B-1----:R-:W1:Y:S04]  /*0800*/  MUFU.RCP R6, R6 ;  /* 0x0000000600067308 */ /* 0x002e680000001000 */
[----:B------:R-:W-:-:S04]  /*0810*/  ISETP.GT.U32.AND P1, PT, R7, R0, PT ;  /* 0x000000000700720c */ /* 0x000fc80003f24070 */
[----:B--2---:R-:W2:Y:S09]  /*0820*/  MUFU.RCP R5, R5 ;  /* 0x0000000500057308 */ /* 0x004eb20000001000 */
[----:B------:R-:W-:Y:S02]  /*0830*/  @!P1 IMAD.IADD R0, R0, 0x1, -R7 ;  /* 0x0000000100009824 */ /* 0x000fe400078e0a07 */
[----:B------:R-:W-:Y:S01]  /*0840*/  @!P1 VIADD R2, R2, 0x1 ;  /* 0x0000000102029836 */ /* 0x000fe20000000000 */
[----:B------:R-:W-:-:S02]  /*0850*/  ISETP.NE.AND P1, PT, R11, RZ, PT ;  /* 0x000000ff0b00720c */ /* 0x000fc40003f25270 */
[----:B------:R-:W-:Y:S01]  /*0860*/  ISETP.GE.U32.AND P0, PT, R0, R7, PT ;  /* 0x000000070000720c */ /* 0x000fe20003f06070 */
[----:B-1----:R-:W-:Y:S01]  /*0870*/  VIADD R7, R6, 0xffffffe ;  /* 0x0ffffffe06077836 */ /* 0x002fe20000000000 */
[----:B------:R-:W-:Y:S01]  /*0880*/  LOP3.LUT R0, R10, R11, RZ, 0x3c, !PT ;  /* 0x0000000b0a007212 */ /* 0x000fe200078e3cff */
[----:B--2---:R-:W-:Y:S01]  /*0890*/  VIADD R3, R5, 0xffffffe ;  /* 0x0ffffffe05037836 */ /* 0x004fe20000000000 */
[----:B------:R-:W-:Y:S01]  /*08a0*/  SHF.R.U32.HI R5, RZ, 0x5, R58 ;  /* 0x00000005ff057819 */ /* 0x000fe2000001163a */
[----:B------:R-:W-:Y:S01]  /*08b0*/  IMAD.MOV.U32 R6, RZ, RZ, RZ ;  /* 0x000000ffff067224 */ /* 0x000fe200078e00ff */
[----:B------:R-:W-:Y:S01]  /*08c0*/  ISETP.GE.AND P2, PT, R0, RZ, PT ;  /* 0x000000ff0000720c */ /* 0x000fe20003f46270 */
[----:B------:R-:W1:Y:S01]  /*08d0*/  F2I.FTZ.U32.TRUNC.NTZ R7, R7 ;  /* 0x0000000700077305 */ /* 0x000e62000021f000 */
[----:B------:R-:W-:-:S05]  /*08e0*/  SGXT.U32 R5, R5, 0x2 ;  /* 0x000000020505781a */ /* 0x000fca0000000000 */
[----:B------:R-:W-:Y:S02]  /*08f0*/  @P0 VIADD R2, R2, 0x1 ;  /* 0x0000000102020836 */ /* 0x000fe40000000000 */
[----:B------:R-:W2:Y:S04]  /*0900*/  F2I.FTZ.U32.TRUNC.NTZ R3, R3 ;  /* 0x0000000300037305 */ /* 0x000ea8000021f000 */
[----:B------:R-:W-:Y:S01]  /*0910*/  @!P2 IMAD.MOV R2, RZ, RZ, -R2 ;  /* 0x000000ffff02a224 */ /* 0x000fe200078e0a02 */
[----:B------:R-:W-:Y:S01]  /*0920*/  @!P1 LOP3.LUT R2, RZ, R11, RZ, 0x33, !PT ;  /* 0x0000000bff029212 */ /* 0x000fe200078e33ff */
[----:B-1----:R-:W-:-:S04]  /*0930*/  IMAD.MOV R13, RZ, RZ, -R7 ;  /* 0x000000ffff0d7224 */ /* 0x002fc800078e0a07 */
[----:B------:R-:W-:-:S04]  /*0940*/  IMAD.MOV R0, RZ, RZ, -R2 ;  /* 0x000000ffff007224 */ /* 0x000fc800078e0a02 */
[----:B------:R-:W-:Y:S02]  /*0950*/  IMAD R0, R11, R0, R10 ;  /* 0x000000000b007224 */ /* 0x000fe400078e020a */
[----:B--2---:R-:W-:Y:S02]  /*0960*/  IMAD.MOV R11, RZ, RZ, -R3 ;  /* 0x000000ffff0b7224 */ /* 0x004fe400078e0a03 */
[----:B------:R-:W-:Y:S02]  /*0970*/  IMAD.IADD R8, R8, 0x1, R0 ;  /* 0x0000000108087824 */ /* 0x000fe400078e0200 */
[----:B------:R-:W-:Y:S02]  /*0980*/  IMAD.SHL.U32 R0, R2, 0x80, RZ ;  /* 0x0000008002007824 */ /* 0x000fe400078e00ff */
[----:B------:R-:W-:Y:S02]  /*0990*/  IMAD R11, R11, R12, RZ ;  /* 0x0000000c0b0b7224 */ /* 0x000fe400078e02ff */
[----:B------:R-:W-:Y:S01]  /*09a0*/  IMAD.MOV.U32 R2, RZ, RZ, RZ ;  /* 0x000000ffff027224 */ /* 0x000fe200078e00ff */
[----:B------:R-:W-:Y:S01]  /*09b0*/  LOP3.LUT R9, R0, R5, RZ, 0xfc, !PT ;  /* 0x0000000500097212 */ /* 0x000fe200078efcff */
[----:B------:R-:W-:-:S02]  /*09c0*/  IMAD R5, R13, R4, RZ ;  /* 0x000000040d057224 */ /* 0x000fc400078e02ff */
[----:B------:R-:W-:Y:S01]  /*09d0*/  IMAD.HI.U32 R3, R3, R11, R2 ;  /* 0x0000000b03037227 */ /* 0x000fe200078e0002 */
[----:B------:R-:W-:Y:S02]  /*09e0*/  LOP3.LUT R15, R9, 0x7c, RZ, 0xfc, !PT ;  /* 0x0000007c090f7812 */ /* 0x000fe400078efcff */
[----:B------:R-:W-:Y:S01]  /*09f0*/  IABS R11, R9 ;  /* 0x00000009000b7213 */ /* 0x000fe20000000000 */
[----:B------:R-:W-:Y:S01]  /*0a00*/  IMAD.HI.U32 R6, R7, R5, R6 ;  /* 0x0000000507067227 */ /* 0x000fe200078e0006 */
[----:B------:R-:W-:Y:S02]  /*0a10*/  IABS R19, R15 ;  /* 0x0000000f00137213 */ /* 0x000fe40000000000 */
[----:B------:R-:W-:Y:S01]  /*0a20*/  LOP3.LUT R14, R9, 0x8, RZ, 0xfc, !PT ;  /* 0x00000008090e7812 */ /* 0x000fe200078efcff */
[----:B------:R-:W-:Y:S01]  /*0a30*/  IMAD R2, R8, 0x80, R53 ;  /* 0x0000008008027824 */ /* 0x000fe200078e0235 */
[----:B------:R-:W-:Y:S01]  /*0a40*/  ISETP.GE.AND P4, PT, R15, RZ, PT ;  /* 0x000000ff0f00720c */ /* 0x000fe20003f86270 */
[----:B------:R-:W-:Y:S01]  /*0a50*/  IMAD.HI.U32 R5, R6, R11, RZ ;  /* 0x0000000b06057227 */ /* 0x000fe200078e00ff */
[----:B------:R-:W-:-:S02]  /*0a60*/  IABS R13, R14 ;  /* 0x0000000e000d7213 */ /* 0x000fc40000000000 */
[----:B------:R-:W-:Y:S01]  /*0a70*/  IABS R8, R2 ;  /* 0x0000000200087213 */ /* 0x000fe20000000000 */
[----:B------:R-:W-:Y:S01]  /*0a80*/  IMAD.HI.U32 R7, R6, R19, RZ ;  /* 0x0000001306077227 */ /* 0x000fe200078e00ff */
[C---:B------:R-:W-:Y:S02]  /*0a90*/  LOP3.LUT R16, R9.reuse, 0x24, RZ, 0xfc, !PT ;  /* 0x0000002409107812 */ /* 0x040fe400078efcff */
[C---:B------:R-:W-:Y:S01]  /*0aa0*/  LOP3.LUT R18, R9.reuse, 0x40, RZ, 0xfc, !PT ;  /* 0x0000004009127812 */ /* 0x040fe200078efcff */
[----:B------:R-:W-:Y:S01]  /*0ab0*/  IMAD.MOV R5, RZ, RZ, -R5 ;  /* 0x000000ffff057224 */ /* 0x000fe200078e0a05 */
[----:B------:R-:W-:Y:S01]  /*0ac0*/  IABS R27, R16 ;  /* 0x00000010001b7213 */ /* 0x000fe20000000000 */
[----:B------:R-:W-:Y:S01]  /*0ad0*/  IMAD.MOV R10, RZ, RZ, -R7 ;  /* 0x000000ffff0a7224 */ /* 0x000fe200078e0a07 */
[----:B------:R-:W-:Y:S01]  /*0ae0*/  IABS R43, R18 ;  /* 0x00000012002b7213 */ /* 0x000fe20000000000 */
[----:B------:R-:W-:Y:S01]  /*0af0*/  IMAD R7, R4, R5, R11 ;  /* 0x0000000504077224 */ /* 0x000fe200078e020b */
[----:B------:R-:W-:Y:S01]  /*0b00*/  LOP3.LUT R24, R9, 0x54, RZ, 0xfc, !PT ;  /* 0x0000005409187812 */ /* 0x000fe200078efcff */
[----:B------:R-:W-:Y:S01]  /*0b10*/  IMAD.HI.U32 R3, R3, R8, RZ ;  /* 0x0000000803037227 */ /* 0x000fe200078e00ff */
[----:B------:R-:W-:-:S02]  /*0b20*/  LOP3.LUT R22, R9, 0x50, RZ, 0xfc, !PT ;  /* 0x0000005009167812 */ /* 0x000fc400078efcff */
[C---:B------:R-:W-:Y:S01]  /*0b30*/  ISETP.GT.U32.AND P3, PT, R4.reuse, R7, PT ;  /* 0x000000070400720c */ /* 0x040fe20003f64070 */
[----:B------:R-:W-:Y:S01]  /*0b40*/  IMAD.MOV R3, RZ, RZ, -R3 ;  /* 0x000000ffff037224 */ /* 0x000fe200078e0a03 */
[----:B------:R-:W-:Y:S01]  /*0b50*/  IABS R55, R24 ;  /* 0x0000001800377213 */ /* 0x000fe20000000000 */
[----:B------:R-:W-:Y:S01]  /*0b60*/  IMAD R19, R4, R10, R19 ;  /* 0x0000000a04137224 */ /* 0x000fe200078e0213 */
[----:B------:R-:W-:Y:S01]  /*0b70*/  LOP3.LUT R10, R9, 0x4, RZ, 0xfc, !PT ;  /* 0x00000004090a7812 */ /* 0x000fe200078efcff */
[----:B------:R-:W-:Y:S01]  /*0b80*/  IMAD R5, R12, R3, R8 ;  /* 0x000000030c057224 */ /* 0x000fe200078e0208 */
[----:B------:R-:W-:Y:S02]  /*0b90*/  LOP3.LUT R3, R58, 0x60, RZ, 0xc0, !PT ;  /* 0x000000603a037812 */ /* 0x000fe400078ec0ff */
[----:B------:R-:W-:Y:S02]  /*0ba0*/  IABS R11, R10 ;  /* 0x0000000a000b7213 */ /* 0x000fe40000000000 */
[----:B------:R-:W-:-:S02]  /*0bb0*/  ISETP.GT.U32.AND P0, PT, R12, R5, PT ;  /* 0x000000050c00720c */ /* 0x000fc40003f04070 */
[----:B------:R-:W-:Y:S01]  /*0bc0*/  ISETP.GE.AND P1, PT, R10, RZ, PT ;  /* 0x000000ff0a00720c */ /* 0x000fe20003f26270 */
[----:B------:R-:W-:Y:S01]  /*0bd0*/  @!P3 IMAD.IADD R7, R7, 0x1, -R4 ;  /* 0x000000010707b824 */ /* 0x000fe200078e0a04 */
[----:B------:R-:W-:Y:S01]  /*0be0*/  SHF.R.U32.HI R8, RZ, 0x1, R3 ;  /* 0x00000001ff087819 */ /* 0x000fe20000011603 */
[----:B------:R-:W-:Y:S01]  /*0bf0*/  IMAD.HI.U32 R10, R6, R13, RZ ;  /* 0x0000000d060a7227 */ /* 0x000fe200078e00ff */
[C---:B------:R-:W-:Y:S02]  /*0c00*/  ISETP.GT.U32.AND P2, PT, R4.reuse, R19, PT ;  /* 0x000000130400720c */ /* 0x040fe40003f44070 */
[C---:B------:R-:W-:Y:S01]  /*0c10*/  ISETP.GT.U32.AND P3, PT, R4.reuse, R7, PT ;  /* 0x000000070400720c */ /* 0x040fe20003f64070 */
[----:B------:R-:W-:Y:S01]  /*0c20*/  IMAD.SHL.U32 R3, R53, 0x4, RZ ;  /* 0x0000000435037824 */ /* 0x000fe200078e00ff */
[----:B------:R-:W-:Y:S01]  /*0c30*/  IABS R51, R22 ;  /* 0x0000001600337213 */ /* 0x000fe20000000000 */
[----:B------:R-:W-:Y:S01]  /*0c40*/  IMAD.MOV R10, RZ, RZ, -R10 ;  /* 0x000000ffff0a7224 */ /* 0x000fe200078e0a0a */
[----:B------:R-:W-:Y:S01]  /*0c50*/  LOP3.LUT R20, R9, 0x4c, RZ, 0xfc, !PT ;  /* 0x0000004c09147812 */ /* 0x000fe200078efcff */
[----:B------:R-:W-:Y:S01]  /*0c60*/  @!P0 IMAD.IADD R5, R5, 0x1, -R12 ;  /* 0x0000000105058824 */ /* 0x000fe200078e0a0c */
[----:B------:R-:W-:Y:S01]  /*0c70*/  LOP3.LUT R3, R3, R8, RZ, 0x3c, !PT ;  /* 0x0000000803037212 */ /* 0x000fe200078e3cff */
[----:B------:R-:W-:Y:S01]  /*0c80*/  IMAD R13, R4, R10, R13 ;  /* 0x0000000a040d7224 */ /* 0x000fe200078e020d */
[----:B------:R-:W-:Y:S01]  /*0c90*/  LOP3.LUT R26, R9, 0x5c, RZ, 0xfc, !PT ;  /* 0x0000005c091a7812 */ /* 0x000fe200078efcff */
[----:B------:R-:W-:Y:S01]  /*0ca0*/  IMAD.HI.U32 R8, R6, R11, RZ ;  /* 0x0000000b06087227 */ /* 0x000fe200078e00ff */
[----:B------:R-:W-:-:S02]  /*0cb0*/  ISETP.GT.U32.AND P5, PT, R12, R5, PT ;  /* 0x000000050c00720c */ /* 0x000fc40003fa4070 */
[----:B------:R-:W-:Y:S01]  /*0cc0*/  IABS R49, R20 ;  /* 0x0000001400317213 */ /* 0x000fe20000000000 */
[----:B------:R-:W-:Y:S01]  /*0cd0*/  @!P3 IMAD.IADD R7, R7, 0x1, -R4 ;  /* 0x000000010707b824 */ /* 0x000fe200078e0a04 */
[----:B------:R-:W-:Y:S01]  /*0ce0*/  ISETP.GT.U32.AND P3, PT, R4, R13, PT ;  /* 0x0000000d0400720c */ /* 0x000fe20003f64070 */
[----:B------:R-:W-:Y:S01]  /*0cf0*/  IMAD.MOV R8, RZ, RZ, -R8 ;  /* 0x000000ffff087224 */ /* 0x000fe200078e0a08 */
[----:B------:R-:W-:Y:S01]  /*0d00*/  IABS R59, R26 ;  /* 0x0000001a003b7213 */ /* 0x000fe20000000000 */
[----:B------:R-:W-:Y:S01]  /*0d10*/  @!P2 IMAD.IADD R19, R19, 0x1, -R4 ;  /* 0x000000011313a824 */ /* 0x000fe200078e0a04 */
[----:B------:R-:W-:Y:S01]  /*0d20*/  ISETP.GE.AND P2, PT, R14, RZ, PT ;  /* 0x000000ff0e00720c */ /* 0x000fe20003f46270 */
[C---:B------:R-:W-:Y:S01]  /*0d30*/  IMAD R11, R4.reuse, R8, R11 ;  /* 0x00000008040b7224 */ /* 0x040fe200078e020b */
[----:B------:R-:W-:Y:S02]  /*0d40*/  LOP3.LUT R8, R9, 0xc, RZ, 0xfc, !PT ;  /* 0x0000000c09087812 */ /* 0x000fe400078efcff */
[----:B------:R-:W-:Y:S01]  /*0d50*/  ISETP.GT.U32.AND P0, PT, R4, R19, PT ;  /* 0x000000130400720c */ /* 0x000fe20003f04070 */
[----:B------:R-:W-:Y:S01]  /*0d60*/  @!P5 IMAD.IADD R5, R5, 0x1, -R12 ;  /* 0x000000010505d824 */ /* 0x000fe200078e0a0c */
[----:B------:R-:W-:-:S02]  /*0d70*/  IABS R15, R8 ;  /* 0x00000008000f7213 */ /* 0x000fc40000000000 */
[----:B------:R-:W-:Y:S01]  /*0d80*/  ISETP.GE.AND P5, PT, R8, RZ, PT ;  /* 0x000000ff0800720c */ /* 0x000fe20003fa6270 */
[----:B------:R-:W-:Y:S01]  /*0d90*/  @!P3 IMAD.IADD R13, R13, 0x1, -R4 ;  /* 0x000000010d0db824 */ /* 0x000fe200078e0a04 */
[----:B------:R-:W-:Y:S01]  /*0da0*/  LOP3.LUT R12, R9, 0x14, RZ, 0xfc, !PT ;  /* 0x00000014090c7812 */ /* 0x000fe200078efcff */
[----:B------:R-:W-:Y:S01]  /*0db0*/  IMAD.HI.U32 R8, R6, R15, RZ ;  /* 0x0000000f06087227 */ /* 0x000fe200078e00ff */
[C---:B------:R-:W-:Y:S02]  /*0dc0*/  ISETP.GT.U32.AND P6, PT, R4.reuse, R11, PT ;  /* 0x0000000b0400720c */ /* 0x040fe40003fc4070 */
[----:B------:R-:W-:Y:S01]  /*0dd0*/  IABS R21, R12 ;  /* 0x0000000c00157213 */ /* 0x000fe20000000000 */
[----:B------:R-:W-:Y:S01]  /*0de0*/  IMAD.MOV R8, RZ, RZ, -R8 ;  /* 0x000000ffff087224 */ /* 0x000fe200078e0a08 */
[C---:B------:R-:W-:Y:S01]  /*0df0*/  ISETP.GT.U32.AND P3, PT, R4.reuse, R13, PT ;  /* 0x0000000d0400720c */ /* 0x040fe20003f64070 */
[----:B------:R-:W-:Y:S01]  /*0e00*/  @!P0 IMAD.IADD R19, R19, 0x1, -R4 ;  /* 0x0000000113138824 */ /* 0x000fe200078e0a04 */
[C---:B------:R-:W-:Y:S01]  /*0e10*/  ISETP.GE.AND P0, PT, R9.reuse, RZ, PT ;  /* 0x000000ff0900720c */ /* 0x040fe20003f06270 */
[----:B------:R-:W-:Y:S01]  /*0e20*/  IMAD R15, R4, R8, R15 ;  /* 0x00000008040f7224 */ /* 0x000fe200078e020f */
[C---:B------:R-:W-:Y:S01]  /*0e30*/  LOP3.LUT R14, R9.reuse, 0x10, RZ, 0xfc, !PT ;  /* 0x00000010090e7812 */ /* 0x040fe200078efcff */
[----:B------:R-:W-:Y:S01]  /*0e40*/  IMAD.HI.U32 R8, R6, R21, RZ ;  /* 0x0000001506087227 */ /* 0x000fe200078e00ff */
[----:B------:R-:W-:-:S02]  /*0e50*/  LOP3.LUT R28, R9, 0x60, RZ, 0xfc, !PT ;  /* 0x00000060091c7812 */ /* 0x000fc400078efcff */
[----:B------:R-:W-:Y:S01]  /*0e60*/  IABS R17, R14 ;  /* 0x0000000e00117213 */ /* 0x000fe20000000000 */
[----:B------:R-:W-:Y:S01]  /*0e70*/  IMAD.MOV R8, RZ, RZ, -R8 ;  /* 0x000000ffff087224 */ /* 0x000fe200078e0a08 */
[----:B------:R-:W-:Y:S01]  /*0e80*/  IABS R61, R28 ;  /* 0x0000001c003d7213 */ /* 0x000fe20000000000 */
[----:B------:R-:W-:Y:S01]  /*0e90*/  IMAD.MOV.U32 R235, RZ, RZ, R19 ;  /* 0x000000ffffeb7224 */ /* 0x000fe200078e0013 */
[----:B------:R-:W-:Y:S01]  /*0ea0*/  LOP3.LUT R30, R9, 0x64, RZ, 0xfc, !PT ;  /* 0x00000064091e7812 */ /* 0x000fe200078efcff */
[--C-:B------:R-:W-:Y:S01]  /*0eb0*/  @!P6 IMAD.IADD R11, R11, 0x1, -R4.reuse ;  /* 0x000000010b0be824 */ /* 0x100fe200078e0a04 */
[C---:B------:R-:W-:Y:S01]  /*0ec0*/  LOP3.LUT R32, R9.reuse, 0x68, RZ, 0xfc, !PT ;  /* 0x0000006809207812 */ /* 0x040fe200078efcff */
[C---:B------:R-:W-:Y:S01]  /*0ed0*/  IMAD R19, R4.reuse, R8, R21 ;  /* 0x0000000804137224 */ /* 0x040fe200078e0215 */
[----:B------:R-:W-:Y:S01]  /*0ee0*/  LOP3.LUT R8, R9, 0x18, RZ, 0xfc, !PT ;  /* 0x0000001809087812 */ /* 0x000fe200078efcff */
[----:B------:R-:W-:Y:S01]  /*0ef0*/  @!P3 IMAD.IADD R13, R13, 0x1, -R4 ;  /* 0x000000010d0db824 */ /* 0x000fe200078e0a04 */
[----:B------:R-:W-:Y:S01]  /*0f00*/  ISETP.GT.U32.AND P6, PT, R4, R11, PT ;  /* 0x0000000b0400720c */ /* 0x000fe20003fc4070 */
[----:B------:R-:W-:Y:S01]  /*0f10*/  IMAD.HI.U32 R10, R6, R17, RZ ;  /* 0x00000011060a7227 */ /* 0x000fe200078e00ff */
[----:B------:R-:W-:-:S02]  /*0f20*/  IABS R21, R8 ;  /* 0x0000000800157213 */ /* 0x000fc40000000000 */
[----:B------:R-:W-:Y:S01]  /*0f30*/  ISETP.GE.AND P3, PT, R8, RZ, PT ;  /* 0x000000ff0800720c */ /* 0x000fe20003f66270 */
[----:B------:R-:W-:Y:S01]  /*0f40*/  @!P2 IMAD.MOV R13, RZ, RZ, -R13 ;  /* 0x000000ffff0da224 */ /* 0x000fe200078e0a0d */
[----:B------:R-:W-:Y:S01]  /*0f50*/  ISETP.GT.U32.AND P2, PT, R4, R19, PT ;  /* 0x000000130400720c */ /* 0x000fe20003f44070 */
[----:B------:R-:W-:Y:S01]  /*0f60*/  @!P0 IMAD.MOV R7, RZ, RZ, -R7 ;  /* 0x000000ffff078224 */ /* 0x000fe200078e0a07 */
[----:B------:R-:W-:Y:S01]  /*0f70*/  ISETP.GE.AND P0, PT, R14, RZ, PT ;  /* 0x000000ff0e00720c */ /* 0x000fe20003f06270 */
[----:B------:R-:W-:Y:S01]  /*0f80*/  @!P4 IMAD.MOV R235, RZ, RZ, -R235 ;  /* 0x000000ffffebc224 */ /* 0x000fe200078e0aeb */
[----:B------:R-:W-:Y:S01]  /*0f90*/  ISETP.GT.U32.AND P4, PT, R4, R15, PT ;  /* 0x0000000f0400720c */ /* 0x000fe20003f84070 */
[----:B------:R-:W-:Y:S01]  /*0fa0*/  IMAD.MOV R10, RZ, RZ, -R10 ;  /* 0x000000ffff0a7224 */ /* 0x000fe200078e0a0a */
[----:B------:R-:W-:Y:S01]  /*0fb0*/  LOP3.LUT R14, R9, 0x20, RZ, 0xfc, !PT ;  /* 0x00000020090e7812 */ /* 0x000fe200078efcff */
[----:B------:R-:W-:Y:S01]  /*0fc0*/  IMAD.HI.U32 R8, R6, R21, RZ ;  /* 0x0000001506087227 */ /* 0x000fe200078e00ff */
[----:B------:R-:W-:-:S02]  /*0fd0*/  IABS R63, R30 ;  /* 0x0000001e003f7213 */ /* 0x000fc40000000000 */
[----:B------:R-:W-:Y:S01]  /*0fe0*/  IABS R25, R14 ;  /* 0x0000000e00197213 */ /* 0x000fe20000000000 */
[----:B------:R-:W-:Y:S01]  /*0ff0*/  IMAD R17, R4, R10, R17 ;  /* 0x0000000a04117224 */ /* 0x000fe200078e0211 */
[----:B------:R-:W-:Y:S01]  /*1000*/  LOP3.LUT R34, R9, 0x6c, RZ, 0xfc, !PT ;  /* 0x0000006c09227812 */ /* 0x000fe200078efcff */
[--C-:B------:R-:W-:Y:S01]  /*1010*/  @!P6 IMAD.IADD R11, R11, 0x1, -R4.reuse ;  /* 0x000000010b0be824 */ /* 0x100fe200078e0a04 */
[----:B------:R-:W-:Y:S01]  /*1020*/  ISETP.GE.AND P6, PT, R12, RZ, PT ;  /* 0x000000ff0c00720c */ /* 0x000fe20003fc6270 */
[----:B------:R-:W-:Y:S01]  /*1030*/  @!P2 IMAD.IADD R19, R19, 0x1, -R4 ;  /* 0x000000011313a824 */ /* 0x000fe200078e0a04 */
[----:B------:R-:W-:Y:S01]  /*1040*/  LOP3.LUT R12, R9, 0x1c, RZ, 0xfc, !PT ;  /* 0x0000001c090c7812 */ /* 0x000fe200078efcff */
[----:B------:R-:W-:Y:S01]  /*1050*/  IMAD.MOV R8, RZ, RZ, -R8 ;  /* 0x000000ffff087224 */ /* 0x000fe200078e0a08 */
[----:B------:R-:W-:Y:S01]  /*1060*/  IABS R65, R32 ;  /* 0x0000002000417213 */ /* 0x000fe20000000000 */
[----:B------:R-:W-:Y:S01]  /*1070*/  @!P1 IMAD.MOV R11, RZ, RZ, -R11 ;  /* 0x000000ffff0b9224 */ /* 0x000fe200078e0a0b */
[C---:B------:R-:W-:Y:S01]  /*1080*/  ISETP.GT.U32.AND P1, PT, R4.reuse, R17, PT ;  /* 0x000000110400720c */ /* 0x040fe20003f24070 */
[C---:B------:R-:W-:Y:S01]  /*1090*/  IMAD R21, R4.reuse, R8, R21 ;  /* 0x0000000804157224 */ /* 0x040fe200078e0215 */
[----:B------:R-:W-:Y:S01]  /*10a0*/  ISETP.GT.U32.AND P2, PT, R4, R19, PT ;  /* 0x000000130400720c */ /* 0x000fe20003f44070 */
[----:B------:R-:W-:Y:S01]  /*10b0*/  IMAD.HI.U32 R8, R6, R25, RZ ;  /* 0x0000001906087227 */ /* 0x000fe200078e00ff */
[----:B------:R-:W-:-:S02]  /*10c0*/  IABS R23, R12 ;  /* 0x0000000c00177213 */ /* 0x000fc40000000000 */
[----:B------:R-:W-:Y:S01]  /*10d0*/  IABS R67, R34 ;  /* 0x0000002200437213 */ /* 0x000fe20000000000 */
[----:B------:R-:W-:Y:S01]  /*10e0*/  @!P4 IMAD.IADD R15, R15, 0x1, -R4 ;  /* 0x000000010f0fc824 */ /* 0x000fe200078e0a04 */
[C---:B------:R-:W-:Y:S01]  /*10f0*/  LOP3.LUT R38, R9.reuse, 0x70, RZ, 0xfc, !PT ;  /* 0x0000007009267812 */ /* 0x040fe200078efcff */
[----:B------:R-:W-:Y:S01]  /*1100*/  IMAD.MOV R8, RZ, RZ, -R8 ;  /* 0x000000ffff087224 */ /* 0x000fe200078e0a08 */
[----:B------:R-:W-:Y:S01]  /*1110*/  LOP3.LUT R40, R9, 0x74, RZ, 0xfc, !PT ;  /* 0x0000007409287812 */ /* 0x000fe200078efcff */
[----:B------:R-:W-:Y:S01]  /*1120*/  IMAD.HI.U32 R10, R6, R23, RZ ;  /* 0x00000017060a7227 */ /* 0x000fe200078e00ff */
[C---:B------:R-:W-:Y:S02]  /*1130*/  ISETP.GT.U32.AND P4, PT, R4.reuse, R15, PT ;  /* 0x0000000f0400720c */ /* 0x040fe40003f84070 */
[----:B------:R-:W-:Y:S01]  /*1140*/  IABS R69, R38 ;  /* 0x0000002600457213 */ /* 0x000fe20000000000 */
[----:B------:R-:W-:Y:S01]  /*1150*/  IMAD R25, R4, R8, R25 ;  /* 0x0000000804197224 */ /* 0x000fe200078e0219 */
[----:B------:R-:W-:Y:S01]  /*1160*/  IABS R71, R40 ;  /* 0x0000002800477213 */ /* 0x000fe20000000000 */
[----:B------:R-:W-:-:S02]  /*1170*/  @!P1 IMAD.IADD R17, R17, 0x1, -R4 ;  /* 0x0000000111119824 */ /* 0x000fc400078e0a04 */
[----:B------:R-:W-:Y:S01]  /*1180*/  @!P2 IMAD.IADD R19, R19, 0x1, -R4 ;  /* 0x000000011313a824 */ /* 0x000fe200078e0a04 */
[C---:B------:R-:W-:Y:S01]  /*1190*/  ISETP.GT.U32.AND P2, PT, R4.reuse, R25, PT ;  /* 0x000000190400720c */ /* 0x040fe20003f44070 */
[----:B------:R-:W-:Y:S01]  /*11a0*/  IMAD.MOV R10, RZ, RZ, -R10 ;  /* 0x000000ffff0a7224 */ /* 0x000fe200078e0a0a */
[----:B------:R-:W-:Y:S01]  /*11b0*/  ISETP.GT.U32.AND P1, PT, R4, R17, PT ;  /* 0x000000110400720c */ /* 0x000fe20003f24070 */
[----:B------:R-:W-:Y:S01]  /*11c0*/  @!P6 IMAD.MOV R19, RZ, RZ, -R19 ;  /* 0x000000ffff13e224 */ /* 0x000fe200078e0a13 */
[----:B------:R-:W-:Y:S01]  /*11d0*/  ISETP.GE.AND P6, PT, R16, RZ, PT ;  /* 0x000000ff1000720c */ /* 0x000fe20003fc6270 */
[----:B------:R-:W-:Y:S01]  /*11e0*/  @!P4 IMAD.IADD R15, R15, 0x1, -R4 ;  /* 0x000000010f0fc824 */ /* 0x000fe200078e0a04 */
[----:B------:R-:W-:Y:S01]  /*11f0*/  ISETP.GE.AND P4, PT, R12, RZ, PT ;  /* 0x000000ff0c00720c */ /* 0x000fe20003f86270 */
[----:B------:R-:W-:Y:S01]  /*1200*/  IMAD R23, R4, R10, R23 ;  /* 0x0000000a04177224 */ /* 0x000fe200078e0217 */
[C---:B------:R-:W-:Y:S01]  /*1210*/  LOP3.LUT R12, R9.reuse, 0x28, RZ, 0xfc, !PT ;  /* 0x00000028090c7812 */ /* 0x040fe200078efcff */
[----:B------:R-:W-:Y:S01]  /*1220*/  @!P5 IMAD.MOV R15, RZ, RZ, -R15 ;  /* 0x000000ffff0fd224 */ /* 0x000fe200078e0a0f */
[----:B------:R-:W-:Y:S01]  /*1230*/  LOP3.LUT R16, R9, 0x3c, RZ, 0xfc, !PT ;  /* 0x0000003c09107812 */ /* 0x000fe200078efcff */
[----:B------:R-:W-:Y:S01]  /*1240*/  IMAD.HI.U32 R10, R6, R27, RZ ;  /* 0x0000001b060a7227 */ /* 0x000fe200078e00ff */
[----:B------:R-:W-:-:S02]  /*1250*/  ISETP.GT.U32.AND P5, PT, R4, R23, PT ;  /* 0x000000170400720c */ /* 0x000fc40003fa4070 */
[----:B------:R-:W-:Y:S01]  /*1260*/  IABS R29, R12 ;  /* 0x0000000c001d7213 */ /* 0x000fe20000000000 */
[--C-:B------:R-:W-:Y:S01]  /*1270*/  @!P2 IMAD.IADD R25, R25, 0x1, -R4.reuse ;  /* 0x000000011919a824 */ /* 0x100fe200078e0a04 */
[----:B------:R-:W-:Y:S01]  /*1280*/  IABS R41, R16 ;  /* 0x0000001000297213 */ /* 0x000fe20000000000 */
[----:B------:R-:W-:Y:S01]  /*1290*/  @!P1 IMAD.IADD R17, R17, 0x1, -R4 ;  /* 0x0000000111119824 */ /* 0x000fe200078e0a04 */
[----:B------:R-:W-:Y:S01]  /*12a0*/  ISETP.GT.U32.AND P1, PT, R4, R21, PT ;  /* 0x000000150400720c */ /* 0x000fe20003f24070 */
[----:B------:R-:W-:Y:S01]  /*12b0*/  IMAD.HI.U32 R8, R6, R29, RZ ;  /* 0x0000001d06087227 */ /* 0x000fe200078e00ff */
[----:B------:R-:W-:-:S03]  /*12c0*/  ISETP.GT.U32.AND P2, PT, R4, R25, PT ;  /* 0x000000190400720c */ /* 0x000fc60003f44070 */
[----:B------:R-:W-:Y:S02]  /*12d0*/  IMAD.MOV R8, RZ, RZ, -R8 ;  /* 0x000000ffff087224 */ /* 0x000fe400078e0a08 */
[----:B------:R-:W-:Y:S02]  /*12e0*/  @!P5 IMAD.IADD R23, R23, 0x1, -R4 ;  /* 0x000000011717d824 */ /* 0x000fe400078e0a04 */
[C---:B------:R-:W-:Y:S01]  /*12f0*/  IMAD R29, R4.reuse, R8, R29 ;  /* 0x00000008041d7224 */ /* 0x040fe200078e021d */
[----:B------:R-:W-:Y:S01]  /*1300*/  LOP3.LUT R8, R9, 0x30, RZ, 0xfc, !PT ;  /* 0x0000003009087812 */ /* 0x000fe200078efcff */
[----:B------:R-:W-:Y:S01]  /*1310*/  IMAD.MOV R10, RZ, RZ, -R10 ;  /* 0x000000ffff0a7224 */ /* 0x000fe200078e0a0a */
[C---:B------:R-:W-:Y:S01]  /*1320*/  ISETP.GT.U32.AND P5, PT, R4.reuse, R23, PT ;  /* 0x000000170400720c */ /* 0x040fe20003fa4070 */
[--C-:B------:R-:W-:Y:S01]  /*1330*/  @!P1 IMAD.IADD R21, R21, 0x1, -R4.reuse ;  /* 0x0000000115159824 */ /* 0x100fe200078e0a04 */
[----:B------:R-:W-:Y:S01]  /*1340*/  IABS R33, R8 ;  /* 0x0000000800217213 */ /* 0x000fe20000000000 */
[----:B------:R-:W-:Y:S01]  /*1350*/  @!P2 IMAD.IADD R25, R25, 0x1, -R4 ;  /* 0x000000011919a824 */ /* 0x000fe200078e0a04 */
[C---:B------:R-:W-:Y:S01]  /*1360*/  ISETP.GT.U32.AND P2, PT, R4.reuse, R29, PT ;  /* 0x0000001d0400720c */ /* 0x040fe20003f44070 */
[C---:B------:R-:W-:Y:S01]  /*1370*/  IMAD R27, R4.reuse, R10, R27 ;  /* 0x0000000a041b7224 */ /* 0x040fe200078e021b */
[----:B------:R-:W-:Y:S01]  /*1380*/  ISETP.GT.U32.AND P1, PT, R4, R21, PT ;  /* 0x000000150400720c */ /* 0x000fe20003f24070 */
[----:B------:R-:W-:Y:S01]  /*1390*/  @!P0 IMAD.MOV R17, RZ, RZ, -R17 ;  /* 0x000000ffff118224 */ /* 0x000fe200078e0a11 */
[----:B------:R-:W-:-:S02]  /*13a0*/  ISETP.GE.AND P0, PT, R14, RZ, PT ;  /* 0x000000ff0e00720c */ /* 0x000fc40003f06270 */
[----:B------:R-:W-:-:S03]  /*13b0*/  LOP3.LUT R14, R9, 0x2c, RZ, 0xfc, !PT ;  /* 0x0000002c090e7812 */ /* 0x000fc600078efcff */
[--C-:B------:R-:W-:Y:S01]  /*13c0*/  @!P5 IMAD.IADD R23, R23, 0x1, -R4.reuse ;  /* 0x000000011717d824 */ /* 0x100fe200078e0a04 */
[----:B------:R-:W-:Y:S02]  /*13d0*/  IABS R31, R14 ;  /* 0x0000000e001f7213 */ /* 0x000fe40000000000 */
[----:B------:R-:W-:Y:S01]  /*13e0*/  ISETP.GE.AND P5, PT, R14, RZ, PT ;  /* 0x000000ff0e00720c */ /* 0x000fe20003fa6270 */
[--C-:B------:R-:W-:Y:S02]  /*13f0*/  @!P2 IMAD.IADD R29, R29, 0x1, -R4.reuse ;  /* 0x000000011d1da824 */ /* 0x100fe400078e0a04 */
[----:B------:R-:W-:Y:S01]  /*1400*/  @!P1 IMAD.IADD R21, R21, 0x1, -R4 ;  /* 0x0000000115159824 */ /* 0x000fe200078e0a04 */
[----:B------:R-:W-:Y:S01]  /*1410*/  ISETP.GT.U32.AND P1, PT, R4, R27, PT ;  /* 0x0000001b0400720c */ /* 0x000fe20003f24070 */
[----:B------:R-:W-:Y:S01]  /*1420*/  @!P4 IMAD.MOV R23, RZ, RZ, -R23 ;  /* 0x000000ffff17c224 */ /* 0x000fe200078e0a17 */
[----:B------:R-:W-:Y:S01]  /*1430*/  ISETP.GE.AND P4, PT, R8, RZ, PT ;  /* 0x000000ff0800720c */ /* 0x000fe20003f86270 */
[----:B------:R-:W-:Y:S01]  /*1440*/  IMAD.HI.U32 R8, R6, R33, RZ ;  /* 0x0000002106087227 */ /* 0x000fe200078e00ff */
[----:B------:R-:W-:-:S03]  /*1450*/  ISETP.GT.U32.AND P2, PT, R4, R29, PT ;  /* 0x0000001d0400720c */ /* 0x000fc60003f44070 */
[----:B------:R-:W-:Y:S02]  /*1460*/  IMAD.MOV R8, RZ, RZ, -R8 ;  /* 0x000000ffff087224 */ /* 0x000fe400078e0a08 */
[----:B------:R-:W-:-:S04]  /*1470*/  IMAD.HI.U32 R10, R6, R31, RZ ;  /* 0x0000001f060a7227 */ /* 0x000fc800078e00ff */
[C---:B------:R-:W-:Y:S02]  /*1480*/  IMAD R33, R4.reuse, R8, R33 ;  /* 0x0000000804217224 */ /* 0x040fe400078e0221 */
[--C-:B------:R-:W-:Y:S02]  /*1490*/  @!P1 IMAD.IADD R27, R27, 0x1, -R4.reuse ;  /* 0x000000011b1b9824 */ /* 0x100fe400078e0a04 */
[----:B------:R-:W-:Y:S01]  /*14a0*/  @!P2 IMAD.IADD R29, R29, 0x1, -R4 ;  /* 0x000000011d1da824 */ /* 0x000fe200078e0a04 */
[C---:B------:R-:W-:Y:S01]  /*14b0*/  ISETP.GT.U32.AND P2, PT, R4.reuse, R33, PT ;  /* 0x000000210400720c */ /* 0x040fe20003f44070 */
[----:B------:R-:W-:Y:S01]  /*14c0*/  @!P3 IMAD.MOV R21, RZ, RZ, -R21 ;  /* 0x000000ffff15b224 */ /* 0x000fe200078e0a15 */
[----:B------:R-:W-:Y:S01]  /*14d0*/  ISETP.GT.U32.AND P1, PT, R4, R27, PT ;  /* 0x0000001b0400720c */ /* 0x000fe20003f24070 */
[----:B------:R-:W-:Y:S01]  /*14e0*/  IMAD.MOV R10, RZ, RZ, -R10 ;  /* 0x000000ffff0a7224 */ /* 0x000fe200078e0a0a */
[----:B------:R-:W-:Y:S01]  /*14f0*/  ISETP.GE.AND P3, PT, R12, RZ, PT ;  /* 0x000000ff0c00720c */ /* 0x000fe20003f66270 */
[----:B------:R-:W-:Y:S01]  /*1500*/  @!P0 IMAD.MOV R25, RZ, RZ, -R25 ;  /* 0x000000ffff198224 */ /* 0x000fe200078e0a19 */
[C---:B------:R-:W-:Y:S01]  /*1510*/  LOP3.LUT R12, R9.reuse, 0x38, RZ, 0xfc, !PT ;  /* 0x00000038090c7812 */ /* 0x040fe200078efcff */
[----:B------:R-:W-:Y:S01]  /*1520*/  IMAD R31, R4, R10, R31 ;  /* 0x0000000a041f7224 */ /* 0x000fe200078e021f */
[----:B------:R-:W-:Y:S01]  /*1530*/  LOP3.LUT R10, R9, 0x34, RZ, 0xfc, !PT ;  /* 0x00000034090a7812 */ /* 0x000fe200078efcff */
[----:B------:R-:W-:Y:S01]  /*1540*/  IMAD.HI.U32 R14, R6, R43, RZ ;  /* 0x0000002b060e7227 */ /* 0x000fe200078e00ff */
[----:B------:R-:W-:-:S02]  /*1550*/  IABS R39, R12 ;  /* 0x0000000c00277213 */ /* 0x000fc40000000000 */
[----:B------:R-:W-:Y:S01]  /*1560*/  ISETP.GE.AND P0, PT, R10, RZ, PT ;  /* 0x000000ff0a00720c */ /* 0x000fe20003f06270 */
[--C-:B------:R-:W-:Y:S01]  /*1570*/  @!P2 IMAD.IADD R33, R33, 0x1, -R4.reuse ;  /* 0x000000012121a824 */ /* 0x100fe200078e0a04 */
[----:B------:R-:W-:Y:S01]  /*1580*/  IABS R35, R10 ;  /* 0x0000000a00237213 */ /* 0x000fe20000000000 */
[----:B------:R-:W-:Y:S01]  /*1590*/  @!P1 IMAD.IADD R27, R27, 0x1, -R4 ;  /* 0x000000011b1b9824 */ /* 0x000fe200078e0a04 */
[----:B------:R-:W-:Y:S01]  /*15a0*/  ISETP.GE.AND P1, PT, R12, RZ, PT ;  /* 0x000000ff0c00720c */ /* 0x000fe20003f26270 */
[----:B------:R-:W-:Y:S01]  /*15b0*/  IMAD.HI.U32 R12, R6, R41, RZ ;  /* 0x00000029060c7227 */ /* 0x000fe200078e00ff */
[----:B------:R-:W-:-:S03]  /*15c0*/  ISETP.GT.U32.AND P2, PT, R4, R33, PT ;  /* 0x000000210400720c */ /* 0x000fc60003f44070 */
[----:B------:R-:W-:Y:S01]  /*15d0*/  @!P6 IMAD.MOV R27, RZ, RZ, -R27 ;  /* 0x000000ffff1be224 */ /* 0x000fe200078e0a1b */
[----:B------:R-:W-:Y:S01]  /*15e0*/  ISETP.GT.U32.AND P6, PT, R4, R31, PT ;  /* 0x0000001f0400720c */ /* 0x000fe20003fc4070 */
[----:B------:R-:W-:Y:S02]  /*15f0*/  IMAD.MOV R12, RZ, RZ, -R12 ;  /* 0x000000ffff0c7224 */ /* 0x000fe400078e0a0c */
[----:B------:R-:W-:Y:S01]  /*1600*/  @!P3 IMAD.MOV R29, RZ, RZ, -R29 ;  /* 0x000000ffff1db224 */ /* 0x000fe200078e0a1d */
[----:B------:R-:W-:Y:S01]  /*1610*/  ISETP.GE.AND P3, PT, R16, RZ, PT ;  /* 0x000000ff1000720c */ /* 0x000fe20003f66270 */
[----:B------:R-:W-:Y:S01]  /*1620*/  IMAD R41, R4, R12, R41 ;  /* 0x0000000c04297224 */ /* 0x000fe200078e0229 */
[----:B------:R-:W-:Y:S01]  /*1630*/  LOP3.LUT R16, R9, 0x48, RZ, 0xfc, !PT ;  /* 0x0000004809107812 */ /* 0x000fe200078efcff */
[----:B------:R-:W-:-:S03]  /*1640*/  IMAD.HI.U32 R10, R6, R39, RZ ;  /* 0x00000027060a7227 */ /* 0x000fc600078e00ff */
[----:B------:R-:W-:Y:S01]  /*1650*/  IABS R47, R16 ;  /* 0x00000010002f7213 */ /* 0x000fe20000000000 */
[--C-:B------:R-:W-:Y:S01]  /*1660*/  @!P2 IMAD.IADD R33, R33, 0x1, -R4.reuse ;  /* 0x000000012121a824 */ /* 0x100fe200078e0a04 */
[----:B------:R-:W-:Y:S01]  /*1670*/  ISETP.GT.U32.AND P2, PT, R4, R41, PT ;  /* 0x000000290400720c */ /* 0x000fe20003f44070 */
[----:B------:R-:W-:Y:S02]  /*1680*/  @!P6 IMAD.IADD R31, R31, 0x1, -R4 ;  /* 0x000000011f1fe824 */ /* 0x000fe400078e0a04 */
[----:B------:R-:W-:-:S03]  /*1690*/  IMAD.HI.U32 R8, R6, R35, RZ ;  /* 0x0000002306087227 */ /* 0x000fc600078e00ff */
[C---:B------:R-:W-:Y:S01]  /*16a0*/  ISETP.GT.U32.AND P6, PT, R4.reuse, R31, PT ;  /* 0x0000001f0400720c */ /* 0x040fe20003fc4070 */
[----:B------:R-:W-:Y:S02]  /*16b0*/  IMAD.MOV R10, RZ, RZ, -R10 ;  /* 0x000000ffff0a7224 */ /* 0x000fe400078e0a0a */
[----:B------:R-:W-:Y:S02]  /*16c0*/  IMAD.MOV R8, RZ, RZ, -R8 ;  /* 0x000000ffff087224 */ /* 0x000fe400078e0a08 */
[----:B------:R-:W-:Y:S02]  /*16d0*/  IMAD R39, R4, R10, R39 ;  /* 0x0000000a04277224 */ /* 0x000fe400078e0227 */
[----:B------:R-:W-:Y:S02]  /*16e0*/  @!P2 IMAD.IADD R41, R41, 0x1, -R4 ;  /* 0x000000012929a824 */ /* 0x000fe400078e0a04 */
[----:B------:R-:W-:-:S03]  /*16f0*/  IMAD.HI.U32 R10, R6, R47, RZ ;  /* 0x0000002f060a7227 */ /* 0x000fc600078e00ff */
[C---:B------:R-:W-:Y:S01]  /*1700*/  ISETP.GT.U32.AND P2, PT, R4.reuse, R41, PT ;  /* 0x000000290400720c */ /* 0x040fe20003f44070 */
[C---:B------:R-:W-:Y:S02]  /*1710*/  IMAD R35, R4.reuse, R8, R35 ;  /* 0x0000000804237224 */ /* 0x040fe400078e0223 */
[----:B------:R-:W-:Y:S02]  /*1720*/  @!P6 IMAD.IADD R31, R31, 0x1, -R4 ;  /* 0x000000011f1fe824 */ /* 0x000fe400078e0a04 */
[----:B------:R-:W-:Y:S01]  /*1730*/  IMAD.MOV R10, RZ, RZ, -R10 ;  /* 0x000000ffff0a7224 */ /* 0x000fe200078e0a0a */
[C---:B------:R-:W-:Y:S01]  /*1740*/  ISETP.GT.U32.AND P6, PT, R4.reuse, R35, PT ;  /* 0x000000230400720c */ /* 0x040fe20003fc4070 */
[----:B------:R-:W-:Y:S01]  /*1750*/  @!P5 IMAD.MOV R31, RZ, RZ, -R31 ;  /* 0x000000ffff1fd224 */ /* 0x000fe200078e0a1f */
[C---:B------:R-:W-:Y:S01]  /*1760*/  ISETP.GT.U32.AND P5, PT, R4.reuse, R39, PT ;  /* 0x000000270400720c */ /* 0x040fe20003fa4070 */
[----:B------:R-:W-:Y:S02]  /*1770*/  IMAD R47, R4, R10, R47 ;  /* 0x0000000a042f7224 */ /* 0x000fe400078e022f */
[----:B------:R-:W-:-:S02]  /*1780*/  IMAD.MOV R14, RZ, RZ, -R14 ;  /* 0x000000ffff0e7224 */ /* 0x000fc400078e0a0e */
[----:B------:R-:W-:Y:S01]  /*1790*/  @!P2 IMAD.IADD R41, R41, 0x1, -R4 ;  /* 0x000000012929a824 */ /* 0x000fe200078e0a04 */
[C---:B------:R-:W-:Y:S01]  /*17a0*/  ISETP.GT.U32.AND P2, PT, R4.reuse, R47, PT ;  /* 0x0000002f0400720c */ /* 0x040fe20003f44070 */
[----:B------:R-:W-:Y:S01]  /*17b0*/  IMAD R43, R4, R14, R43 ;  /* 0x0000000e042b7224 */ /* 0x000fe200078e022b */
[----:B------:R-:W-:Y:S01]  /*17c0*/  LOP3.LUT R14, R9, 0x44, RZ, 0xfc, !PT ;  /* 0x00000044090e7812 */ /* 0x000fe200078efcff */
[----:B------:R-:W-:-:S03]  /*17d0*/  IMAD.HI.U32 R10, R6, R55, RZ ;  /* 0x00000037060a7227 */ /* 0x000fc600078e00ff */
[----:B------:R-:W-:Y:S01]  /*17e0*/  IABS R45, R14 ;  /* 0x0000000e002d7213 */ /* 0x000fe20000000000 */
[--C-:B------:R-:W-:Y:S02]  /*17f0*/  @!P6 IMAD.IADD R35, R35, 0x1, -R4.reuse ;  /* 0x000000012323e824 */ /* 0x100fe400078e0a04 */
[--C-:B------:R-:W-:Y:S02]  /*1800*/  @!P5 IMAD.IADD R39, R39, 0x1, -R4.reuse ;  /* 0x000000012727d824 */ /* 0x100fe400078e0a04 */
[----:B------:R-:W-:Y:S01]  /*1810*/  IMAD.HI.U32 R8, R6, R45, RZ ;  /* 0x0000002d06087227 */ /* 0x000fe200078e00ff */
[C---:B------:R-:W-:Y:S02]  /*1820*/  ISETP.GT.U32.AND P6, PT, R4.reuse, R35, PT ;  /* 0x000000230400720c */ /* 0x040fe40003fc4070 */
[----:B------:R-:W-:Y:S01]  /*1830*/  ISETP.GT.U32.AND P5, PT, R4, R39, PT ;  /* 0x000000270400720c */ /* 0x000fe20003fa4070 */
[----:B------:R-:W-:Y:S02]  /*1840*/  @!P2 IMAD.IADD R47, R47, 0x1, -R4 ;  /* 0x000000012f2fa824 */ /* 0x000fe400078e0a04 */
[----:B------:R-:W-:-:S02]  /*1850*/  IMAD.MOV R8, RZ, RZ, -R8 ;  /* 0x000000ffff087224 */ /* 0x000fc400078e0a08 */
[----:B------:R-:W-:Y:S01]  /*1860*/  @!P4 IMAD.MOV R33, RZ, RZ, -R33 ;  /* 0x000000ffff21c224 */ /* 0x000fe200078e0a21 */
[C---:B------:R-:W-:Y:S01]  /*1870*/  ISETP.GT.U32.AND P2, PT, R4.reuse, R47, PT ;  /* 0x0000002f0400720c */ /* 0x040fe20003f44070 */
[----:B------:R-:W-:Y:S01]  /*1880*/  IMAD R45, R4, R8, R45 ;  /* 0x00000008042d7224 */ /* 0x000fe200078e022d */
[----:B------:R-:W-:Y:S01]  /*1890*/  ISETP.GE.AND P4, PT, R18, RZ, PT ;  /* 0x000000ff1200720c */ /* 0x000fe20003f86270 */
[----:B------:R-:W-:Y:S01]  /*18a0*/  IMAD.MOV R10, RZ, RZ, -R10 ;  /* 0x000000ffff0a7224 */ /* 0x000fe200078e0a0a */
[----:B------:R-:W-:Y:S01]  /*18b0*/  LOP3.LUT R18, R9, 0x58, RZ, 0xfc, !PT ;  /* 0x0000005809127812 */ /* 0x000fe200078efcff */
[----:B------:R-:W-:-:S03]  /*18c0*/  IMAD.HI.U32 R8, R6, R51, RZ ;  /* 0x0000003306087227 */ /* 0x000fc600078e00ff */
[----:B------:R-:W-:Y:S01]  /*18d0*/  IABS R57, R18 ;  /* 0x0000001200397213 */ /* 0x000fe20000000000 */
[--C-:B------:R-:W-:Y:S01]  /*18e0*/  @!P6 IMAD.IADD R35, R35, 0x1, -R4.reuse ;  /* 0x000000012323e824 */ /* 0x100fe200078e0a04 */
[C---:B------:R-:W-:Y:S01]  /*18f0*/  ISETP.GT.U32.AND P6, PT, R4.reuse, R43, PT ;  /* 0x0000002b0400720c */ /* 0x040fe20003fc4070 */
[----:B------:R-:W-:Y:S01]  /*1900*/  @!P5 IMAD.IADD R39, R39, 0x1, -R4 ;  /* 0x000000012727d824 */ /* 0x000fe200078e0a04 */
[C---:B------:R-:W-:Y:S01]  /*1910*/  ISETP.GT.U32.AND P5, PT, R4.reuse, R45, PT ;  /* 0x0000002d0400720c */ /* 0x040fe20003fa4070 */
[C---:B------:R-:W-:Y:S02]  /*1920*/  IMAD R55, R4.reuse, R10, R55 ;  /* 0x0000000a04377224 */ /* 0x040fe400078e0237 */
[----:B------:R-:W-:Y:S02]  /*1930*/  IMAD.MOV R8, RZ, RZ, -R8 ;  /* 0x000000ffff087224 */ /* 0x000fe400078e0a08 */
[----:B------:R-:W-:Y:S01]  /*1940*/  @!P2 IMAD.IADD R47, R47, 0x1, -R4 ;  /* 0x000000012f2fa824 */ /* 0x000fe200078e0a04 */
[C---:B------:R-:W-:Y:S01]  /*1950*/  ISETP.GT.U32.AND P2, PT, R4.reuse, R55, PT ;  /* 0x000000370400720c */ /* 0x040fe20003f44070 */
[----:B------:R-:W-:-:S02]  /*1960*/  IMAD R51, R4, R8, R51 ;  /* 0x0000000804337224 */ /* 0x000fc400078e0233 */
[----:B------:R-:W-:-:S04]  /*1970*/  IMAD.HI.U32 R8, R6, R57, RZ ;  /* 0x0000003906087227 */ /* 0x000fc800078e00ff */
[----:B------:R-:W-:Y:S02]  /*1980*/  IMAD.MOV R8, RZ, RZ, -R8 ;  /* 0x000000ffff087224 */ /* 0x000fe400078e0a08 */
[--C-:B------:R-:W-:Y:S02]  /*1990*/  @!P6 IMAD.IADD R43, R43, 0x1, -R4.reuse ;  /* 0x000000012b2be824 */ /* 0x100fe400078e0a04 */
[--C-:B------:R-:W-:Y:S02]  /*19a0*/  @!P5 IMAD.IADD R45, R45, 0x1, -R4.reuse ;  /* 0x000000012d2dd824 */ /* 0x100fe400078e0a04 */
[C---:B------:R-:W-:Y:S01]  /*19b0*/  IMAD R57, R4.reuse, R8, R57 ;  /* 0x0000000804397224 */ /* 0x040fe200078e0239 */
[C---:B------:R-:W-:Y:S01]  /*19c0*/  ISETP.GT.U32.AND P6, PT, R4.reuse, R43, PT ;  /* 0x0000002b0400720c */ /* 0x040fe20003fc4070 */
[----:B------:R-:W-:Y:S01]  /*19d0*/  @!P2 IMAD.IADD R55, R55, 0x1, -R4 ;  /* 0x000000013737a824 */ /* 0x000fe200078e0a04 */
[----:B------:R-:W-:Y:S01]  /*19e0*/  ISETP.GT.U32.AND P5, PT, R4, R45, PT ;  /* 0x0000002d0400720c */ /* 0x000fe20003fa4070 */
[----:B------:R-:W-:Y:S01]  /*19f0*/  IMAD.HI.U32 R12, R6, R49, RZ ;  /* 0x00000031060c7227 */ /* 0x000fe200078e00ff */
[----:B------:R-:W-:-:S03]  /*1a00*/  ISETP.GT.U32.AND P2, PT, R4, R57, PT ;  /* 0x000000390400720c */ /* 0x000fc60003f44070 */
[----:B------:R-:W-:-:S04]  /*1a10*/  IMAD.HI.U32 R10, R6, R59, RZ ;  /* 0x0000003b060a7227 */ /* 0x000fc800078e00ff */
[----:B------:R-:W-:Y:S02]  /*1a20*/  IMAD.MOV R12, RZ, RZ, -R12 ;  /* 0x000000ffff0c7224 */ /* 0x000fe400078e0a0c */
[----:B------:R-:W-:Y:S02]  /*1a30*/  IMAD.MOV R10, RZ, RZ, -R10 ;  /* 0x000000ffff0a7224 */ /* 0x000fe400078e0a0a */
[C---:B------:R-:W-:Y:S02]  /*1a40*/  IMAD R49, R4.reuse, R12, R49 ;  /* 0x0000000c04317224 */ /* 0x040fe400078e0231 */
[C---:B------:R-:W-:Y:S02]  /*1a50*/  IMAD R59, R4.reuse, R10, R59 ;  /* 0x0000000a043b7224 */ /* 0x040fe400078e023b */
[--C-:B------:R-:W-:Y:S01]  /*1a60*/  @!P6 IMAD.IADD R43, R43, 0x1, -R4.reuse ;  /* 0x000000012b2be824 */ /* 0x100fe200078e0a04 */
[C---:B------:R-:W-:Y:S01]  /*1a70*/  ISETP.GT.U32.AND P6, PT, R4.reuse, R49, PT ;  /* 0x000000310400720c */ /* 0x040fe20003fc4070 */
[--C-:B------:R-:W-:Y:S01]  /*1a80*/  @!P5 IMAD.IADD R45, R45, 0x1, -R4.reuse ;  /* 0x000000012d2dd824 */ /* 0x100fe200078e0a04 */
[C---:B------:R-:W-:Y:S01]  /*1a90*/  ISETP.GT.U32.AND P5, PT, R4.reuse, R51, PT ;  /* 0x000000330400720c */ /* 0x040fe20003fa4070 */
[----:B------:R-:W-:Y:S01]  /*1aa0*/  @!P2 IMAD.IADD R57, R57, 0x1, -R4 ;  /* 0x000000013939a824 */ /* 0x000fe200078e0a04 */
[----:B------:R-:W-:Y:S01]  /*1ab0*/  ISETP.GT.U32.AND P2, PT, R4, R59, PT ;  /* 0x0000003b0400720c */ /* 0x000fe20003f44070 */
[----:B------:R-:W-:-:S04]  /*1ac0*/  IMAD.HI.U32 R12, R6, R61, RZ ;  /* 0x0000003d060c7227 */ /* 0x000fc800078e00ff */
[----:B------:R-:W-:Y:S02]  /*1ad0*/  IMAD.MOV R12, RZ, RZ, -R12 ;  /* 0x000000ffff0c7224 */ /* 0x000fe400078e0a0c */
[----:B------:R-:W-:Y:S02]  /*1ae0*/  @!P0 IMAD.MOV R35, RZ, RZ, -R35 ;  /* 0x000000ffff238224 */ /* 0x000fe400078e0a23 */
[----:B------:R-:W-:Y:S02]  /*1af0*/  IMAD R61, R4, R12, R61 ;  /* 0x0000000c043d7224 */ /* 0x000fe400078e023d */
[--C-:B------:R-:W-:Y:S01]  /*1b00*/  @!P6 IMAD.IADD R49, R49, 0x1, -R4.reuse ;  /* 0x000000013131e824 */ /* 0x100fe200078e0a04 */
[----:B------:R-:W-:Y:S01]  /*1b10*/  ISETP.GE.AND P6, PT, R14, RZ, PT ;  /* 0x000000ff0e00720c */ /* 0x000fe20003fc6270 */
[--C-:B------:R-:W-:Y:S01]  /*1b20*/  @!P5 IMAD.IADD R51, R51, 0x1, -R4.reuse ;  /* 0x000000013333d824 */ /* 0x100fe200078e0a04 */
[----:B------:R-:W-:Y:S01]  /*1b30*/  ISETP.GE.AND P5, PT, R16, RZ, PT ;  /* 0x000000ff1000720c */ /* 0x000fe20003fa6270 */
[----:B------:R-:W-:Y:S01]  /*1b40*/  @!P2 IMAD.IADD R59, R59, 0x1, -R4 ;  /* 0x000000013b3ba824 */ /* 0x000fe200078e0a04 */
[----:B------:R-:W-:Y:S01]  /*1b50*/  ISETP.GT.U32.AND P2, PT, R4, R61, PT ;  /* 0x0000003d0400720c */ /* 0x000fe20003f44070 */
[----:B------:R-:W-:Y:S01]  /*1b60*/  IMAD.HI.U32 R14, R6, R63, RZ ;  /* 0x0000003f060e7227 */ /* 0x000fe200078e00ff */
[----:B------:R-:W-:-:S02]  /*1b70*/  LOP3.LUT R16, R9, 0x78, RZ, 0xfc, !PT ;  /* 0x0000007809107812 */ /* 0x000fc400078efcff */
[C---:B------:R-:W-:Y:S01]  /*1b80*/  ISETP.GT.U32.AND P0, PT, R4.reuse, R49, PT ;  /* 0x000000310400720c */ /* 0x040fe20003f04070 */
[----:B------:R-:W-:Y:S01]  /*1b90*/  @!P1 IMAD.MOV R39, RZ, RZ, -R39 ;  /* 0x000000ffff279224 */ /* 0x000fe200078e0a27 */
[----:B------:R-:W-:Y:S01]  /*1ba0*/  ISETP.GT.U32.AND P1, PT, R4, R51, PT ;  /* 0x000000330400720c */ /* 0x000fe20003f24070 */
[----:B------:R-:W-:Y:S01]  /*1bb0*/  IMAD.MOV R14, RZ, RZ, -R14 ;  /* 0x000000ffff0e7224 */ /* 0x000fe200078e0a0e */
[----:B------:R-:W-:Y:S01]  /*1bc0*/  IABS R73, R16 ;  /* 0x0000001000497213 */ /* 0x000fe20000000000 */
[----:B------:R-:W-:-:S04]  /*1bd0*/  IMAD.HI.U32 R8, R6, R65, RZ ;  /* 0x0000004106087227 */ /* 0x000fc800078e00ff */
[----:B------:R-:W-:-:S04]  /*1be0*/  IMAD.HI.U32 R9, R6, R67, RZ ;  /* 0x0000004306097227 */ /* 0x000fc800078e00ff */
[C---:B------:R-:W-:Y:S02]  /*1bf0*/  IMAD R63, R4.reuse, R14, R63 ;  /* 0x0000000e043f7224 */ /* 0x040fe400078e023f */
[----:B------:R-:W-:Y:S02]  /*1c00*/  IMAD.MOV R8, RZ, RZ, -R8 ;  /* 0x000000ffff087224 */ /* 0x000fe400078e0a08 */
[----:B------:R-:W-:Y:S02]  /*1c10*/  IMAD.MOV R14, RZ, RZ, -R9 ;  /* 0x000000ffff0e7224 */ /* 0x000fe400078e0a09 */
[C---:B------:R-:W-:Y:S02]  /*1c20*/  IMAD R9, R4.reuse, R8, R65 ;  /* 0x0000000804097224 */ /* 0x040fe400078e0241 */
[C---:B------:R-:W-:Y:S02]  /*1c30*/  IMAD R65, R4.reuse, R14, R67 ;  /* 0x0000000e04417224 */ /* 0x040fe400078e0243 */
[----:B------:R-:W-:Y:S01]  /*1c40*/  @!P2 IMAD.IADD R61, R61, 0x1, -R4 ;  /* 0x000000013d3da824 */ /* 0x000fe200078e0a04 */
[C---:B------:R-:W-:Y:S01]  /*1c50*/  ISETP.GT.U32.AND P2, PT, R4.reuse, R55, PT ;  /* 0x000000370400720c */ /* 0x040fe20003f44070 */
[----:B------:R-:W-:Y:S01]  /*1c60*/  @!P3 IMAD.MOV R41, RZ, RZ, -R41 ;  /* 0x000000ffff29b224 */ /* 0x000fe200078e0a29 */
[----:B------:R-:W-:Y:S01]  /*1c70*/  ISETP.GT.U32.AND P3, PT, R4, R57, PT ;  /* 0x000000390400720c */ /* 0x000fe20003f64070 */
[----:B------:R-:W-:-:S04]  /*1c80*/  IMAD.HI.U32 R10, R6, R69, RZ ;  /* 0x00000045060a7227 */ /* 0x000fc800078e00ff */
[----:B------:R-:W-:-:S04]  /*1c90*/  IMAD.HI.U32 R12, R6, R71, RZ ;  /* 0x00000047060c7227 */ /* 0x000fc800078e00ff */
[----:B------:R-:W-:Y:S01]  /*1ca0*/  @!P4 IMAD.MOV R43, RZ, RZ, -R43 ;  /* 0x000000ffff2bc224 */ /* 0x000fe200078e0a2b */
[C---:B------:R-:W-:Y:S01]  /*1cb0*/  ISETP.GT.U32.AND P4, PT, R4.reuse, R59, PT ;  /* 0x0000003b0400720c */ /* 0x040fe20003f84070 */
[----:B------:R-:W-:Y:S01]  /*1cc0*/  @!P6 IMAD.MOV R45, RZ, RZ, -R45 ;  /* 0x000000ffff2de224 */ /* 0x000fe200078e0a2d */
[C---:B------:R-:W-:Y:S01]  /*1cd0*/  ISETP.GT.U32.AND P6, PT, R4.reuse, R61, PT ;  /* 0x0000003d0400720c */ /* 0x040fe20003fc4070 */
[----:B------:R-:W-:Y:S01]  /*1ce0*/  @!P5 IMAD.MOV R47, RZ, RZ, -R47 ;  /* 0x000000ffff2fd224 */ /* 0x000fe200078e0a2f */
[C---:B------:R-:W-:Y:S01]  /*1cf0*/  ISETP.GT.U32.AND P5, PT, R4.reuse, R63, PT ;  /* 0x0000003f0400720c */ /* 0x040fe20003fa4070 */
[--C-:B------:R-:W-:Y:S01]  /*1d00*/  @!P0 IMAD.IADD R49, R49, 0x1, -R4.reuse ;  /* 0x0000000131318824 */ /* 0x100fe200078e0a04 */
[C---:B------:R-:W-:Y:S01]  /*1d10*/  ISETP.GT.U32.AND P0, PT, R4.reuse, R9, PT ;  /* 0x000000090400720c */ /* 0x040fe20003f04070 */
[----:B------:R-:W-:Y:S01]  /*1d20*/  @!P1 IMAD.IADD R51, R51, 0x1, -R4 ;  /* 0x0000000133339824 */ /* 0x000fe200078e0a04 */
[----:B------:R-:W-:Y:S01]  /*1d30*/  ISETP.GT.U32.AND P1, PT, R4, R65, PT ;  /* 0x000000410400720c */ /* 0x000fe20003f24070 */
[----:B------:R-:W-:-:S02]  /*1d40*/  IMAD.MOV R10, RZ, RZ, -R10 ;  /* 0x000000ffff0a7224 */ /* 0x000fc400078e0a0a */
[----:B------:R-:W-:-:S04]  /*1d50*/  IMAD.HI.U32 R6, R6, R73, RZ ;  /* 0x0000004906067227 */ /* 0x000fc800078e00ff */
[----:B------:R-:W-:Y:S02]  /*1d60*/  IMAD.MOV R12, RZ, RZ, -R12 ;  /* 0x000000ffff0c7224 */ /* 0x000fe400078e0a0c */
[C---:B------:R-:W-:Y:S02]  /*1d70*/  IMAD R67, R4.reuse, R10, R69 ;  /* 0x0000000a04437224 */ /* 0x040fe400078e0245 */
[----:B------:R-:W-:Y:S02]  /*1d80*/  IMAD.MOV R6, RZ, RZ, -R6 ;  /* 0x000000ffff067224 */ /* 0x000fe400078e0a06 */
[C---:B------:R-:W-:Y:S02]  /*1d90*/  IMAD R69, R4.reuse, R12, R71 ;  /* 0x0000000c04457224 */ /* 0x040fe400078e0247 */
[C---:B------:R-:W-:Y:S02]  /*1da0*/  IMAD R71, R4.reuse, R6, R73 ;  /* 0x0000000604477224 */ /* 0x040fe400078e0249 */
[--C-:B------:R-:W-:Y:S01]  /*1db0*/  @!P2 IMAD.IADD R55, R55, 0x1, -R4.reuse ;  /* 0x000000013737a824 */ /* 0x100fe200078e0a04 */
[C---:B------:R-:W-:Y:S01]  /*1dc0*/  ISETP.GT.U32.AND P2, PT, R4.reuse, R67, PT ;  /* 0x000000430400720c */ /* 0x040fe20003f44070 */
[--C-:B------:R-:W-:Y:S01]  /*1dd0*/  @!P3 IMAD.IADD R57, R57, 0x1, -R4.reuse ;  /* 0x000000013939b824 */ /* 0x100fe200078e0a04 */
[C---:B------:R-:W-:Y:S01]  /*1de0*/  ISETP.GT.U32.AND P3, PT, R4.reuse, R69, PT ;  /* 0x000000450400720c */ /* 0x040fe20003f64070 */
[--C-:B------:R-:W-:Y:S01]  /*1df0*/  @!P4 IMAD.IADD R59, R59, 0x1, -R4.reuse ;  /* 0x000000013b3bc824 */ /* 0x100fe200078e0a04 */
[----:B------:R-:W-:Y:S01]  /*1e00*/  ISETP.GT.U32.AND P4, PT, R4, R71, PT ;  /* 0x000000470400720c */ /* 0x000fe20003f84070 */
[--C-:B------:R-:W-:Y:S01]  /*1e10*/  @!P6 IMAD.IADD R61, R61, 0x1, -R4.reuse ;  /* 0x000000013d3de824 */ /* 0x100fe200078e0a04 */
[----:B------:R-:W-:Y:S01]  /*1e20*/  ISETP.GE.AND P6, PT, R20, RZ, PT ;  /* 0x000000ff1400720c */ /* 0x000fe20003fc6270 */
[--C-:B------:R-:W-:Y:S01]  /*1e30*/  @!P5 IMAD.IADD R63, R63, 0x1, -R4.reuse ;  /* 0x000000013f3fd824 */ /* 0x100fe200078e0a04 */
[----:B------:R-:W-:Y:S01]  /*1e40*/  ISETP.GE.AND P5, PT, R22, RZ, PT ;  /* 0x000000ff1600720c */ /* 0x000fe20003fa6270 */
[--C-:B------:R-:W-:Y:S01]  /*1e50*/  @!P0 IMAD.IADD R9, R9, 0x1, -R4.reuse ;  /* 0x0000000109098824 */ /* 0x100fe200078e0a04 */
[----:B------:R-:W-:Y:S01]  /*1e60*/  ISETP.GE.AND P0, PT, R24, RZ, PT ;  /* 0x000000ff1800720c */ /* 0x000fe20003f06270 */
[--C-:B------:R-:W-:Y:S01]  /*1e70*/  @!P1 IMAD.IADD R65, R65, 0x1, -R4.reuse ;  /* 0x0000000141419824 */ /* 0x100fe200078e0a04 */
[----:B------:R-:W-:Y:S01]  /*1e80*/  ISETP.GE.AND P1, PT, R18, RZ, PT ;  /* 0x000000ff1200720c */ /* 0x000fe20003f26270 */
[--C-:B------:R-:W-:Y:S01]  /*1e90*/  @!P2 IMAD.IADD R67, R67, 0x1, -R4.reuse ;  /* 0x000000014343a824 */ /* 0x100fe200078e0a04 */
[----:B------:R-:W1:Y:S01]  /*1ea0*/  LDS R6, [UR10] ;  /* 0x0000000aff067984 */ /* 0x000e620008000800 */
[--C-:B------:R-:W-:Y:S01]  /*1eb0*/  @!P3 IMAD.IADD R69, R69, 0x1, -R4.reuse ;  /* 0x000000014545b824 */ /* 0x100fe200078e0a04 */
[----:B------:R-:W-:Y:S01]  /*1ec0*/  ISETP.GE.AND P2, PT, R26, RZ, PT ;  /* 0x000000ff1a00720c */ /* 0x000fe20003f46270 */
[--C-:B------:R-:W-:Y:S01]  /*1ed0*/  @!P4 IMAD.IADD R71, R71, 0x1, -R4.reuse ;  /* 0x000000014747c824 */ /* 0x100fe200078e0a04 */
[----:B------:R-:W-:Y:S01]  /*1ee0*/  ISETP.GE.AND P3, PT, R28, RZ, PT ;  /* 0x000000ff1c00720c */ /* 0x000fe20003f66270 */
[----:B------:R-:W-:Y:S01]  /*1ef0*/  @!P6 IMAD.MOV R49, RZ, RZ, -R49 ;  /* 0x000000ffff31e224 */ /* 0x000fe200078e0a31 */
[C---:B------:R-:W-:Y:S01]  /*1f00*/  ISETP.GT.U32.AND P4, PT, R4.reuse, R63, PT ;  /* 0x0000003f0400720c */ /* 0x040fe20003f84070 */
[----:B------:R-:W-:Y:S01]  /*1f10*/  @!P5 IMAD.MOV R51, RZ, RZ, -R51 ;  /* 0x000000ffff33d224 */ /* 0x000fe200078e0a33 */
[C---:B------:R-:W-:Y:S01]  /*1f20*/  ISETP.GT.U32.AND P5, PT, R4.reuse, R9, PT ;  /* 0x000000090400720c */ /* 0x040fe20003fa4070 */
[----:B------:R-:W-:Y:S01]  /*1f30*/  @!P0 IMAD.MOV R55, RZ, RZ, -R55 ;  /* 0x000000ffff378224 */ /* 0x000fe200078e0a37 */
[C---:B------:R-:W-:Y:S01]  /*1f40*/  ISETP.GT.U32.AND P0, PT, R4.reuse, R65, PT ;  /* 0x000000410400720c */ /* 0x040fe20003f04070 */
[----:B------:R-:W-:Y:S01]  /*1f50*/  @!P1 IMAD.MOV R57, RZ, RZ, -R57 ;  /* 0x000000ffff399224 */ /* 0x000fe200078e0a39 */
[C---:B------:R-:W-:Y:S01]  /*1f60*/  ISETP.GT.U32.AND P1, PT, R4.reuse, R67, PT ;  /* 0x000000430400720c */ /* 0x040fe20003f24070 */
[----:B------:R-:W-:Y:S01]  /*1f70*/  VIADD R8, R241, 0xffffffee ;  /* 0xffffffeef1087836 */ /* 0x000fe20000000000 */
[C---:B------:R-:W-:Y:S01]  /*1f80*/  ISETP.GT.U32.AND P6, PT, R4.reuse, R69, PT ;  /* 0x000000450400720c */ /* 0x040fe20003fc4070 */
[----:B------:R-:W-:Y:S01]  /*1f90*/  @!P2 IMAD.MOV R59, RZ, RZ, -R59 ;  /* 0x000000ffff3ba224 */ /* 0x000fe200078e0a3b */
[----:B------:R-:W-:Y:S01]  /*1fa0*/  ISETP.GT.U32.AND P2, PT, R4, R71, PT ;  /* 0x000000470400720c */ /* 0x000fe20003f44070 */
[----:B------:R-:W-:Y:S01]  /*1fb0*/  @!P3 IMAD.MOV R61, RZ, RZ, -R61 ;  /* 0x000000ffff3db224 */ /* 0x000fe200078e0a3d */
        /* <DEDUP_REMOVED lines=11> */
[----:B------:R-:W-:Y:S01]  /*2070*/  @!P2 IMAD.IADD R71, R71, 0x1, -R4 ;  /* 0x000000014747a824 */ /* 0x000fe200078e0a04 */
[----:B------:R-:W-:Y:S01]  /*2080*/  LOP3.LUT R4, RZ, R37, RZ, 0x33, !PT ;  /* 0x00000025ff047212 */ /* 0x000fe200078e33ff */
[----:B------:R-:W-:Y:S01]  /*2090*/  @!P3 IMAD.MOV R63, RZ, RZ, -R63 ;  /* 0x000000ffff3fb224 */ /* 0x000fe200078e0a3f */
[----:B------:R-:W-:Y:S01]  /*20a0*/  ISETP.NE.AND P3, PT, R37, RZ, PT ;  /* 0x000000ff2500720c */ /* 0x000fe20003f65270 */
[----:B------:R-:W-:Y:S01]  /*20b0*/  @!P4 IMAD.MOV R9, RZ, RZ, -R9 ;  /* 0x000000ffff09c224 */ /* 0x000fe200078e0a09 */
[----:B------:R-:W-:Y:S01]  /*20c0*/  ISETP.GE.AND P4, PT, R2, RZ, PT ;  /* 0x000000ff0200720c */ /* 0x000fe20003f86270 */
[----:B------:R-:W-:Y:S01]  /*20d0*/  @!P5 IMAD.MOV R65, RZ, RZ, -R65 ;  /* 0x000000ffff41d224 */ /* 0x000fe200078e0a41 */
[C---:B------:R-:W-:Y:S01]  /*20e0*/  SEL R72, R4.reuse, R7, !P3 ;  /* 0x0000000704487207 */ /* 0x040fe20005800000 */
[----:B------:R-:W-:Y:S01]  /*20f0*/  @!P0 IMAD.MOV R67, RZ, RZ, -R67 ;  /* 0x000000ffff438224 */ /* 0x000fe200078e0a43 */
[C---:B------:R-:W-:Y:S01]  /*2100*/  SEL R74, R4.reuse, R11, !P3 ;  /* 0x0000000b044a7207 */ /* 0x040fe20005800000 */
[----:B------:R-:W-:Y:S01]  /*2110*/  @!P1 IMAD.MOV R69, RZ, RZ, -R69 ;  /* 0x000000ffff459224 */ /* 0x000fe200078e0a45 */
[C---:B------:R-:W-:Y:S01]  /*2120*/  SEL R75, R4.reuse, R13, !P3 ;  /* 0x0000000d044b7207 */ /* 0x040fe20005800000 */
[----:B------:R-:W-:Y:S01]  /*2130*/  @!P6 IMAD.MOV R71, RZ, RZ, -R71 ;  /* 0x000000ffff47e224 */ /* 0x000fe200078e0a47 */
[C---:B------:R-:W-:Y:S01]  /*2140*/  SEL R76, R4.reuse, R15, !P3 ;  /* 0x0000000f044c7207 */ /* 0x040fe20005800000 */
[C---:B------:R-:W-:Y:S01]  /*2150*/  VIADD R7, R241.reuse, 0xffffffef ;  /* 0xffffffeff1077836 */ /* 0x040fe20000000000 */
[C---:B------:R-:W-:Y:S01]  /*2160*/  SEL R77, R4.reuse, R17, !P3 ;  /* 0x00000011044d7207 */ /* 0x040fe20005800000 */
[C---:B------:R-:W-:Y:S01]  /*2170*/  VIADD R11, R241.reuse, 0xffffffe6 ;  /* 0xffffffe6f10b7836 */ /* 0x040fe20000000000 */
[C---:B------:R-:W-:Y:S01]  /*2180*/  SEL R137, R4.reuse, R19, !P3 ;  /* 0x0000001304897207 */ /* 0x040fe20005800000 */
[----:B------:R-:W-:Y:S01]  /*2190*/  @!P4 IMAD.MOV R5, RZ, RZ, -R5 ;  /* 0x000000ffff05c224 */ /* 0x000fe200078e0a05 */
[C---:B------:R-:W-:Y:S01]  /*21a0*/  SEL R210, R4.reuse, R21, !P3 ;  /* 0x0000001504d27207 */ /* 0x040fe20005800000 */
[C---:B------:R-:W-:Y:S01]  /*21b0*/  VIADD R10, R241.reuse, 0xffffffe7 ;  /* 0xffffffe7f10a7836 */ /* 0x040fe20000000000 */
[C---:B------:R-:W-:Y:S01]  /*21c0*/  SEL R211, R4.reuse, R23, !P3 ;  /* 0x0000001704d37207 */ /* 0x040fe20005800000 */
[C---:B------:R-:W-:Y:S01]  /*21d0*/  VIADD R14, R241.reuse, 0xfffffffe ;  /* 0xfffffffef10e7836 */ /* 0x040fe20000000000 */
[C---:B------:R-:W-:Y:S01]  /*21e0*/  SEL R212, R4.reuse, R25, !P3 ;  /* 0x0000001904d47207 */ /* 0x040fe20005800000 */
[----:B------:R-:W-:Y:S01]  /*21f0*/  VIADD R18, R241, 0xfffffffb ;  /* 0xfffffffbf1127836 */ /* 0x000fe20000000000 */
[----:B------:R-:W-:Y:S01]  /*2200*/  SEL R213, R4, R27, !P3 ;  /* 0x0000001b04d57207 */ /* 0x000fe20005800000 */
[----:B------:R-:W-:Y:S01]  /*2210*/  IMAD.SHL.U32 R37, R144, 0x2, RZ ;  /* 0x0000000290257824 */ /* 0x000fe200078e00ff */
[----:B------:R-:W-:Y:S01]  /*2220*/  SEL R214, R4, R29, !P3 ;  /* 0x0000001d04d67207 */ /* 0x000fe20005800000 */
[----:B------:R-:W-:Y:S01]  /*2230*/  IMAD R38, R144, 0x3, RZ ;  /* 0x0000000390267824 */ /* 0x000fe200078e02ff */
[----:B------:R-:W-:Y:S01]  /*2240*/  SEL R215, R4, R31, !P3 ;  /* 0x0000001f04d77207 */ /* 0x000fe20005800000 */
[----:B------:R-:W-:Y:S01]  /*2250*/  IMAD R40, R144, 0x5, RZ ;  /* 0x0000000590287824 */ /* 0x000fe200078e02ff */
[----:B------:R-:W-:-:S02]  /*2260*/  SEL R216, R4, R33, !P3 ;  /* 0x0000002104d87207 */ /* 0x000fc40005800000 */
[C---:B------:R-:W-:Y:S02]  /*2270*/  SEL R217, R4.reuse, R35, !P3 ;  /* 0x0000002304d97207 */ /* 0x040fe40005800000 */
[----:B------:R-:W-:Y:S01]  /*2280*/  SEL R218, R4, R39, !P3 ;  /* 0x0000002704da7207 */ /* 0x000fe20005800000 */
[----:B------:R-:W-:Y:S01]  /*2290*/  IMAD R39, R144, 0xc, RZ ;  /* 0x0000000c90277824 */ /* 0x000fe200078e02ff */
        /* <DEDUP_REMOVED lines=8> */
[----:B------:R-:W-:-:S02]  /*2320*/  SEL R223, R4, R49, !P3 ;  /* 0x0000003104df7207 */ /* 0x000fc40005800000 */
[C---:B------:R-:W-:Y:S02]  /*2330*/  SEL R224, R4.reuse, R51, !P3 ;  /* 0x0000003304e07207 */ /* 0x040fe40005800000 */
[C---:B------:R-:W-:Y:S02]  /*2340*/  SEL R225, R4.reuse, R55, !P3 ;  /* 0x0000003704e17207 */ /* 0x040fe40005800000 */
[C---:B------:R-:W-:Y:S02]  /*2350*/  SEL R226, R4.reuse, R57, !P3 ;  /* 0x0000003904e27207 */ /* 0x040fe40005800000 */
[C---:B------:R-:W-:Y:S02]  /*2360*/  SEL R227, R4.reuse, R59, !P3 ;  /* 0x0000003b04e37207 */ /* 0x040fe40005800000 */
[C---:B------:R-:W-:Y:S02]  /*2370*/  SEL R228, R4.reuse, R61, !P3 ;  /* 0x0000003d04e47207 */ /* 0x040fe40005800000 */
[----:B------:R-:W-:-:S02]  /*2380*/  SEL R229, R4, R63, !P3 ;  /* 0x0000003f04e57207 */ /* 0x000fc40005800000 */
[C---:B------:R-:W-:Y:S02]  /*2390*/  SEL R230, R4.reuse, R9, !P3 ;  /* 0x0000000904e67207 */ /* 0x040fe40005800000 */
[C---:B------:R-:W-:Y:S02]  /*23a0*/  SEL R231, R4.reuse, R65, !P3 ;  /* 0x0000004104e77207 */ /* 0x040fe40005800000 */
[C---:B------:R-:W-:Y:S02]  /*23b0*/  SEL R232, R4.reuse, R67, !P3 ;  /* 0x0000004304e87207 */ /* 0x040fe40005800000 */
[C---:B------:R-:W-:Y:S02]  /*23c0*/  SEL R233, R4.reuse, R69, !P3 ;  /* 0x0000004504e97207 */ /* 0x040fe40005800000 */
[C---:B------:R-:W-:Y:S02]  /*23d0*/  SEL R234, R4.reuse, R71, !P3 ;  /* 0x0000004704ea7207 */ /* 0x040fe40005800000 */
[----:B------:R-:W-:Y:S01]  /*23e0*/  SEL R235, R4, R235, !P3 ;  /* 0x000000eb04eb7207 */ /* 0x000fe20005800000 */
[C---:B------:R-:W-:Y:S01]  /*23f0*/  VIADD R4, R241.reuse, 0xffffffed ;  /* 0xffffffedf1047836 */ /* 0x040fe20000000000 */
[----:B-1----:R-:W-:Y:S01]  /*2400*/  R2UR UR18, R6 ;  /* 0x00000000061272ca */ /* 0x002fe200000e0000 */
[----:B------:R-:W-:Y:S01]  /*2410*/  VIADD R6, R241, 0xffffffec ;  /* 0xffffffecf1067836 */ /* 0x000fe20000000000 */
[----:B------:R-:W-:Y:S01]  /*2420*/  BAR.SYNC.DEFER_BLOCKING 0x0 ;  /* 0x0000000000007b1d */ /* 0x000fe20000010000 */
[----:B------:R-:W-:-:S02]  /*2430*/  ISETP.NE.AND P2, PT, R36, RZ, PT ;  /* 0x000000ff2400720c */ /* 0x000fc40003f45270 */
[----:B------:R-:W-:Y:S01]  /*2440*/  ISETP.GE.U32.AND P5, PT, R4, 0x7fffffce, PT ;  /* 0x7fffffce0400780c */ /* 0x000fe20003fa6070 */
[C---:B------:R-:W-:Y:S01]  /*2450*/  VIADD R4, R241.reuse, 0xffffffe9 ;  /* 0xffffffe9f1047836 */ /* 0x040fe20000000000 */
[----:B------:R-:W-:Y:S01]  /*2460*/  ISETP.GE.U32.AND P4, PT, R6, 0x7fffffcd, PT ;  /* 0x7fffffcd0600780c */ /* 0x000fe20003f86070 */
[C---:B------:R-:W-:Y:S01]  /*2470*/  VIADD R6, R241.reuse, 0xffffffe8 ;  /* 0xffffffe8f1067836 */ /* 0x040fe20000000000 */
[----:B------:R-:W-:Y:S02]  /*2480*/  ISETP.GE.U32.AND P6, PT, R8, 0x7fffffcf, PT ;  /* 0x7fffffcf0800780c */ /* 0x000fe40003fc6070 */
[----:B------:R-:W-:Y:S01]  /*2490*/  ISETP.GE.U32.AND P3, PT, R4, 0x7fffffca, PT ;  /* 0x7fffffca0400780c */ /* 0x000fe20003f66070 */
[C---:B------:R-:W-:Y:S01]  /*24a0*/  VIADD R4, R241.reuse, 0xffffffeb ;  /* 0xffffffebf1047836 */ /* 0x040fe20000000000 */
[----:B------:R-:W-:Y:S01]  /*24b0*/  ISETP.GE.U32.AND P1, PT, R6, 0x7fffffc9, PT ;  /* 0x7fffffc90600780c */ /* 0x000fe20003f26070 */
[----:B------:R-:W-:Y:S01]  /*24c0*/  VIADD R6, R241, 0xffffffe4 ;  /* 0xffffffe4f1067836 */ /* 0x000fe20000000000 */
[----:B------:R-:W-:-:S02]  /*24d0*/  SEL R8, RZ, 0x1, P4 ;  /* 0x00000001ff087807 */ /* 0x000fc40002000000 */
[----:B------:R-:W-:Y:S01]  /*24e0*/  ISETP.GE.U32.AND P4, PT, R4, 0x7fffffcc, PT ;  /* 0x7fffffcc0400780c */ /* 0x000fe20003f86070 */
[----:B------:R-:W-:Y:S01]  /*24f0*/  VIADD R4, R241, 0xffffffe5 ;  /* 0xffffffe5f1047836 */ /* 0x000fe20000000000 */
[----:B------:R-:W-:Y:S01]  /*2500*/  @!P2 LOP3.LUT R5, RZ, R36, RZ, 0x33, !PT ;  /* 0x00000024ff05a212 */ /* 0x000fe200078e33ff */
[----:B------:R-:W-:Y:S01]  /*2510*/  IMAD.SHL.U32 R36, R144, 0x4, RZ ;  /* 0x0000000490247824 */ /* 0x000fe200078e00ff */
[----:B------:R-:W-:Y:S01]  /*2520*/  ISETP.GE.U32.AND P2, PT, R7, 0x7fffffd0, PT ;  /* 0x7fffffd00700780c */ /* 0x000fe20003f46070 */
[----:B------:R-:W-:Y:S01]  /*2530*/  VIADD R7, R241, 0xffffffea ;  /* 0xffffffeaf1077836 */ /* 0x000fe20000000000 */
[----:B------:R-:W-:Y:S01]  /*2540*/  SEL R9, RZ, 0x1fffe, P5 ;  /* 0x0001fffeff097807 */ /* 0x000fe20002800000 */
[----:B----4-:R-:W-:Y:S01]  /*2550*/  IMAD R71, R5, UR5, RZ ;  /* 0x0000000505477c24 */ /* 0x010fe2000f8e02ff */
[----:B------:R-:W-:Y:S02]  /*2560*/  ISETP.GE.U32.AND P5, PT, R6, 0x7fffffc5, PT ;  /* 0x7fffffc50600780c */ /* 0x000fe40003fa6070 */
[----:B------:R-:W-:Y:S01]  /*2570*/  SEL R6, RZ, 0x4, P6 ;  /* 0x00000004ff067807 */ /* 0x000fe20003000000 */
[----:B------:R-:W-:Y:S01]  /*2580*/  IMAD.SHL.U32 R73, R71, 0x4, RZ ;  /* 0x0000000447497824 */ /* 0x000fe200078e00ff */
[----:B------:R-:W-:Y:S01]  /*2590*/  ISETP.GE.U32.AND P6, PT, R4, 0x7fffffc6, PT ;  /* 0x7fffffc60400780c */ /* 0x000fe20003fc6070 */
[----:B------:R-:W-:Y:S01]  /*25a0*/  VIADD R4, R241, 0xffffffe1 ;  /* 0xffffffe1f1047836 */ /* 0x000fe20000000000 */
[----:B------:R-:W-:-:S02]  /*25b0*/  ISETP.GE.U32.AND P0, PT, R7, 0x7fffffcb, PT ;  /* 0x7fffffcb0700780c */ /* 0x000fc40003f06070 */
[----:B------:R-:W-:Y:S02]  /*25c0*/  SEL R7, RZ, 0x7fff8, P2 ;  /* 0x0007fff8ff077807 */ /* 0x000fe40001000000 */
[----:B------:R-:W-:Y:S01]  /*25d0*/  ISETP.GE.U32.AND P2, PT, R11, 0x7fffffc7, PT ;  /* 0x7fffffc70b00780c */ /* 0x000fe20003f46070 */
[C---:B------:R-:W-:Y:S01]  /*25e0*/  VIADD R11, R241.reuse, 0xffffffe2 ;  /* 0xffffffe2f10b7836 */ /* 0x040fe20000000000 */
[----:B------:R-:W-:Y:S02]  /*25f0*/  SEL R13, RZ, 0x1fffe, P3 ;  /* 0x0001fffeff0d7807 */ /* 0x000fe40001800000 */
[----:B------:R-:W-:Y:S01]  /*2600*/  ISETP.GE.U32.AND P3, PT, R4, 0x7fffffc2, PT ;  /* 0x7fffffc20400780c */ /* 0x000fe20003f66070 */
[----:B------:R-:W-:Y:S01]  /*2610*/  VIADD R4, R241, 0xffffffe3 ;  /* 0xffffffe3f1047836 */ /* 0x000fe20000000000 */
[----:B------:R-:W-:Y:S02]  /*2620*/  SEL R12, RZ, 0x1, P1 ;  /* 0x00000001ff0c7807 */ /* 0x000fe40000800000 */
[----:B------:R-:W-:-:S02]  /*2630*/  ISETP.GE.U32.AND P1, PT, R10, 0x7fffffc8, PT ;  /* 0x7fffffc80a00780c */ /* 0x000fc40003f26070 */
[----:B------:R-:W-:Y:S02]  /*2640*/  SEL R10, RZ, 0x4, P0 ;  /* 0x00000004ff0a7807 */ /* 0x000fe40000000000 */
[----:B------:R-:W-:Y:S02]  /*2650*/  ISETP.GE.U32.AND P0, PT, R11, 0x7fffffc3, PT ;  /* 0x7fffffc30b00780c */ /* 0x000fe40003f06070 */
[----:B------:R-:W-:Y:S02]  /*2660*/  SEL R11, RZ, 0x7fff8, P4 ;  /* 0x0007fff8ff0b7807 */ /* 0x000fe40002000000 */
[----:B------:R-:W-:Y:S01]  /*2670*/  ISETP.GE.U32.AND P4, PT, R4, 0x7fffffc4, PT ;  /* 0x7fffffc40400780c */ /* 0x000fe20003f86070 */
[----:B------:R-:W-:Y:S01]  /*2680*/  VIADD R4, R241, 0xffffffff ;  /* 0xfffffffff1047836 */ /* 0x000fe20000000000 */
[----:B------:R-:W-:Y:S02]  /*2690*/  SEL R16, RZ, 0x1, P5 ;  /* 0x00000001ff107807 */ /* 0x000fe40002800000 */
[----:B------:R-:W-:-:S02]  /*26a0*/  SEL R17, RZ, 0x1fffe, P6 ;  /* 0x0001fffeff117807 */ /* 0x000fc40003000000 */
[----:B------:R-:W-:Y:S01]  /*26b0*/  ISETP.GE.U32.AND P5, PT, R4, 0x7fffffe0, PT ;  /* 0x7fffffe00400780c */ /* 0x000fe20003fa6070 */
[C---:B------:R-:W-:Y:S01]  /*26c0*/  VIADD R4, R241.reuse, 0xfffffffd ;  /* 0xfffffffdf1047836 */ /* 0x040fe20000000000 */
[----:B------:R-:W-:Y:S02]  /*26d0*/  ISETP.GE.U32.AND P6, PT, R14, 0x7fffffdf, PT ;  /* 0x7fffffdf0e00780c */ /* 0x000fe40003fc6070 */
[----:B------:R-:W-:Y:S02]  /*26e0*/  SEL R14, RZ, 0x4, P2 ;  /* 0x00000004ff0e7807 */ /* 0x000fe40001000000 */
[----:B------:R-:W-:Y:S02]  /*26f0*/  SEL R20, RZ, 0x1fffe, P3 ;  /* 0x0001fffeff147807 */ /* 0x000fe40001800000 */
[----:B------:R-:W-:Y:S01]  /*2700*/  ISETP.GE.U32.AND P2, PT, R4, 0x7fffffde, PT ;  /* 0x7fffffde0400780c */ /* 0x000fe20003f46070 */
[----:B------:R-:W-:Y:S01]  /*2710*/  VIADD R4, R241, 0xfffffffc ;  /* 0xfffffffcf1047836 */ /* 0x000fe20000000000 */
[----:B------:R-:W-:-:S02]  /*2720*/  ISETP.GE.U32.AND P3, PT, R18, 0x7fffffdc, PT ;  /* 0x7fffffdc1200780c */ /* 0x000fc40003f66070 */
[----:B------:R-:W-:Y:S02]  /*2730*/  SEL R18, RZ, 0x4, P0 ;  /* 0x00000004ff127807 */ /* 0x000fe40000000000 */
[----:B------:R-:W-:Y:S02]  /*2740*/  IADD3 R142, P0, PT, R73, UR12, RZ ;  /* 0x0000000c498e7c10 */ /* 0x000fe4000ff1e0ff */
[----:B------:R-:W-:Y:S02]  /*2750*/  SEL R15, RZ, 0x7fff8, P1 ;  /* 0x0007fff8ff0f7807 */ /* 0x000fe40000800000 */
[----:B------:R-:W-:Y:S02]  /*2760*/  SEL R19, RZ, 0x7fff8, P4 ;  /* 0x0007fff8ff137807 */ /* 0x000fe40002000000 */
[----:B------:R-:W-:Y:S02]  /*2770*/  ISETP.GE.U32.AND P1, PT, R4, 0x7fffffdd, PT ;  /* 0x7fffffdd0400780c */ /* 0x000fe40003f26070 */
[----:B------:R-:W-:-:S02]  /*2780*/  IADD3 R140, P4, PT, R36, R142, RZ ;  /* 0x0000008e248c7210 */ /* 0x000fc40007f9e0ff */
[----:B------:R-:W-:Y:S01]  /*2790*/  LEA.HI.X.SX32 R143, R71, UR13, 0x2, P0 ;  /* 0x0000000d478f7c11 */ /* 0x000fe200080f16ff */
[----:B------:R-:W-:Y:S10]  /*27a0*/  BRA.U UP0, `(.L_x_5) ;  /* 0x0000000100187547 */ /* 0x000ff4000b800000 */
[----:B------:R-:W-:Y:S01]  /*27b0*/  ELECT P0, URZ, PT ;  /* 0x0000000000ff782f */ /* 0x000fe20003800000 */
[----:B------:R-:W-:Y:S01]  /*27c0*/  IMAD.MOV.U32 R4, RZ, RZ, 0x1 ;  /* 0x00000001ff047424 */ /* 0x000fe200078e00ff */
[----:B------:R-:W-:Y:S01]  /*27d0*/  UMOV UR5, 0x40 ;  /* 0x0000004000057882 */ /* 0x000fe20000000000 */
[----:B------:R-:W-:Y:S01]  /*27e0*/  UVIRTCOUNT.DEALLOC.SMPOOL 0x80 ;  /* 0x000000800000784c */ /* 0x000fe20000000000 */
[----:B------:R-:W-:-:S09]  /*27f0*/  ULEA UR5, UR4, UR5, 0x18 ;  /* 0x0000000504057291 */ /* 0x000fd2000f8ec0ff */
[----:B------:R1:W-:Y:S03]  /*2800*/  @P0 STS.U8 [UR5], R4 ;  /* 0x00000004ff000988 */ /* 0x0003e60008000005 */
.L_x_5:
[CC--:B------:R-:W-:Y:S01]  /*2810*/  LEA R138, P0, R144.reuse, R142.reuse, 0x3 ;  /* 0x0000008e908a7211 */ /* 0x0c0fe200078018ff */
[----:B------:R-:W-:Y:S01]  /*2820*/  USHF.L.U32 UR4, UR7, 0x15, URZ ;  /* 0x0000001507047899 */ /* 0x000fe200080006ff */
[C---:B------:R-:W-:Y:S01]  /*2830*/  IMAD R121, R144.reuse, 0x28, RZ ;  /* 0x0000002890797824 */ /* 0x040fe200078e02ff */
[CC--:B------:R-:W-:Y:S01]  /*2840*/  LEA.HI.X.SX32 R141, R144.reuse, R143.reuse, 0x2, P4 ;  /* 0x0000008f908d7211 */ /* 0x0c0fe200020f16ff */
[C---:B------:R-:W-:Y:S01]  /*2850*/  IMAD R48, R144.reuse, 0xa, RZ ;  /* 0x0000000a90307824 */ /* 0x040fe200078e02ff */
[-C--:B------:R-:W-:Y:S01]  /*2860*/  LEA.HI.X.SX32 R139, R37, R143.reuse, 0x2, P0 ;  /* 0x0000008f258b7211 */ /* 0x080fe200000f16ff */
[----:B------:R-:W-:Y:S01]  /*2870*/  ULOP3.LUT UR4, UR4, 0x600000, URZ, 0xc0, !UPT ;  /* 0x0060000004047892 */ /* 0x000fe2000f8ec0ff */
[-C--:B------:R-:W-:Y:S01]  /*2880*/  LEA R132, P0, R144, R142.reuse, 0x4 ;  /* 0x0000008e90847211 */ /* 0x080fe200078020ff */
[----:B------:R-:W-:Y:S01]  /*2890*/  UIADD3 UR8, UPT, UPT, UR10, 0xc000, URZ ;  /* 0x0000c0000a087890 */ /* 0x000fe2000fffe0ff */
[-C--:B------:R-:W-:Y:S01]  /*28a0*/  IADD3 R134, P4, PT, R39, R142.reuse, RZ ;  /* 0x0000008e27867210 */ /* 0x080fe20007f9e0ff */
[----:B------:R-:W-:Y:S01]  /*28b0*/  UIADD3 UR11, UPT, UPT, UR18, UR4, URZ ;  /* 0x00000004120b7290 */ /* 0x000fe2000fffe0ff */
[-C--:B------:R-:W-:Y:S01]  /*28c0*/  LEA.HI.X.SX32 R133, R36, R143.reuse, 0x2, P0 ;  /* 0x0000008f24857211 */ /* 0x080fe200000f16ff */
[C---:B------:R-:W-:Y:S01]  /*28d0*/  IMAD R119, R144.reuse, 0x2c, RZ ;  /* 0x0000002c90777824 */ /* 0x040fe200078e02ff */
[-C--:B------:R-:W-:Y:S01]  /*28e0*/  IADD3 R128, P0, PT, R43, R142.reuse, RZ ;  /* 0x0000008e2b807210 */ /* 0x080fe20007f1e0ff */
[----:B------:R-:W-:Y:S01]  /*28f0*/  IMAD R49, R144, 0xb, RZ ;  /* 0x0000000b90317824 */ /* 0x000fe200078e02ff */
[-C--:B------:R-:W-:Y:S01]  /*2900*/  LEA.HI.X.SX32 R135, R38, R143.reuse, 0x2, P4 ;  /* 0x0000008f26877211 */ /* 0x080fe200020f16ff */
[----:B------:R-:W-:Y:S01]  /*2910*/  IMAD R117, R144, 0x30, RZ ;  /* 0x0000003090757824 */ /* 0x000fe200078e02ff */
[-C--:B------:R-:W-:Y:S01]  /*2920*/  LEA.HI.X.SX32 R129, R42, R143.reuse, 0x2, P0 ;  /* 0x0000008f2a817211 */ /* 0x080fe200000f16ff */
[C---:B------:R-:W-:Y:S01]  /*2930*/  IMAD R115, R144.reuse, 0x34, RZ ;  /* 0x0000003490737824 */ /* 0x040fe200078e02ff */
[CC--:B------:R-:W-:Y:S01]  /*2940*/  LEA R124, P0, R144.reuse, R142.reuse, 0x5 ;  /* 0x0000008e907c7211 */ /* 0x0c0fe200078028ff */
[----:B------:R-:W-:Y:S01]  /*2950*/  STTM.x128 tmem[UR11], RZ ;  /* 0x000000ff000079ed */ /* 0x000fe200083c000b */
[----:B------:R-:W2:Y:S01]  /*2960*/  FENCE.VIEW.ASYNC.T ;  /* 0x00000000000073c6 */ /* 0x000ea20000000200 */
[-C--:B------:R-:W-:Y:S01]  /*2970*/  IADD3 R130, P4, PT, R41, R142.reuse, RZ ;  /* 0x0000008e29827210 */ /* 0x080fe20007f9e0ff */
[----:B------:R-:W-:Y:S01]  /*2980*/  IMAD R50, R144, 0xd, RZ ;  /* 0x0000000d90327824 */ /* 0x000fe200078e02ff */
[-C--:B------:R-:W-:Y:S01]  /*2990*/  LEA.HI.X.SX32 R125, R46, R143.reuse, 0x2, P0 ;  /* 0x0000008f2e7d7211 */ /* 0x080fe200000f16ff */
[C---:B------:R-:W-:Y:S01]  /*29a0*/  IMAD R113, R144.reuse, 0x38, RZ ;  /* 0x0000003890717824 */ /* 0x040fe200078e02ff */
[-C--:B------:R-:W-:Y:S01]  /*29b0*/  IADD3 R120, P0, PT, R121, R142.reuse, RZ ;  /* 0x0000008e79787210 */ /* 0x080fe20007f1e0ff */
[----:B------:R-:W-:Y:S01]  /*29c0*/  IMAD R51, R144, 0xe, RZ ;  /* 0x0000000e90337824 */ /* 0x000fe200078e02ff */
[-C--:B------:R-:W-:Y:S01]  /*29d0*/  LEA.HI.X.SX32 R131, R40, R143.reuse, 0x2, P4 ;  /* 0x0000008f28837211 */ /* 0x080fe200020f16ff */
[----:B------:R-:W-:Y:S01]  /*29e0*/  IMAD R111, R144, 0x3c, RZ ;  /* 0x0000003c906f7824 */ /* 0x000fe200078e02ff */
[-C--:B------:R-:W-:Y:S01]  /*29f0*/  LEA.HI.X.SX32 R121, R48, R143.reuse, 0x2, P0 ;  /* 0x0000008f30797211 */ /* 0x080fe200000f16ff */
[----:B------:R-:W-:Y:S01]  /*2a00*/  IMAD R52, R144, 0xf, RZ ;  /* 0x0000000f90347824 */ /* 0x000fe200078e02ff */
[----:B------:R-:W-:Y:S01]  /*2a10*/  ISETP.NE.U32.AND P0, PT, R53, RZ, PT ;  /* 0x000000ff3500720c */ /* 0x000fe20003f05070 */
[----:B-1----:R-:W-:Y:S01]  /*2a20*/  VIADD R4, R241, 0xfffffffa ;  /* 0xfffffffaf1047836 */ /* 0x002fe20000000000 */
[-C--:B------:R-:W-:Y:S01]  /*2a30*/  IADD3 R126, P4, PT, R45, R142.reuse, RZ ;  /* 0x0000008e2d7e7210 */ /* 0x080fe20007f9e0ff */
[----:B------:R-:W-:Y:S01]  /*2a40*/  VIADD R243, R241, 0xffffffe0 ;  /* 0xffffffe0f1f37836 */ /* 0x000fe20000000000 */
[----:B------:R-:W-:Y:S01]  /*2a50*/  LEA R53, R53, UR10, 0x7 ;  /* 0x0000000a35357c11 */ /* 0x000fe2000f8e38ff */
[----:B------:R-:W-:Y:S01]  /*2a60*/  VIADD R5, R241, 0xfffffff7 ;  /* 0xfffffff7f1057836 */ /* 0x000fe20000000000 */
[-C--:B------:R-:W-:Y:S01]  /*2a70*/  LEA.HI.X.SX32 R127, R44, R143.reuse, 0x2, P4 ;  /* 0x0000008f2c7f7211 */ /* 0x080fe200020f16ff */
[----:B------:R-:W-:Y:S01]  /*2a80*/  IMAD.IADD R12, R12, 0x1, R13 ;  /* 0x000000010c0c7824 */ /* 0x000fe200078e020d */
[-C--:B------:R-:W-:Y:S01]  /*2a90*/  IADD3 R122, P4, PT, R123, R142.reuse, RZ ;  /* 0x0000008e7b7a7210 */ /* 0x080fe20007f9e0ff */
[----:B------:R-:W-:Y:S01]  /*2aa0*/  IMAD.IADD R16, R16, 0x1, R17 ;  /* 0x0000000110107824 */ /* 0x000fe200078e0211 */
[----:B------:R-:W-:Y:S01]  /*2ab0*/  LOP3.LUT R58, R58, 0x1f, RZ, 0xc0, !PT ;  /* 0x0000001f3a3a7812 */ /* 0x000fe200078ec0ff */
[----:B------:R-:W-:Y:S01]  /*2ac0*/  IMAD.IADD R8, R8, 0x1, R9 ;  /* 0x0000000108087824 */ /* 0x000fe200078e0209 */
[----:B------:R-:W-:Y:S01]  /*2ad0*/  LEA.HI.X.SX32 R123, R47, R143, 0x2, P4 ;  /* 0x0000008f2f7b7211 */ /* 0x000fe200020f16ff */
[----:B--2---:R-:W-:Y:S01]  /*2ae0*/  VOTEU.ALL UP1, P0 ;  /* 0x0000000000ff7886 */ /* 0x004fe20000020000 */
[----:B------:R-:W-:Y:S01]  /*2af0*/  IADD3 R118, P4, PT, R119, R142, RZ ;  /* 0x0000008e77767210 */ /* 0x000fe20007f9e0ff */
[----:B------:R-:W-:Y:S01]  /*2b00*/  VOTEU.ALL UP2, P0 ;  /* 0x0000000000ff7886 */ /* 0x000fe20000040000 */
[----:B------:R-:W-:Y:S01]  /*2b10*/  LOP3.LUT R12, R12, 0x3, RZ, 0xc0, !PT ;  /* 0x000000030c0c7812 */ /* 0x000fe200078ec0ff */
[----:B------:R-:W-:Y:S01]  /*2b20*/  IMAD R107, R144, 0x44, RZ ;  /* 0x00000044906b7824 */ /* 0x000fe200078e02ff */
[----:B------:R-:W-:-:S04]  /*2b30*/  @!UP1 UIADD3 UR20, UPT, UPT, -UR6, 0x100000, URZ ;  /* 0x0010000006149890 */ /* 0x000fc8000fffe1ff */
[----:B------:R-:W-:Y:S02]  /*2b40*/  @!UP1 USHF.L.U32 UR21, UR20, 0xb, URZ ;  /* 0x0000000b14159899 */ /* 0x000fe400080006ff */
[----:B------:R-:W-:Y:S01]  /*2b50*/  @!UP1 USHF.L.U32 UR20, UR20, 0x1, URZ ;  /* 0x0000000114149899 */ /* 0x000fe200080006ff */
[----:B------:R-:W-:Y:S01]  /*2b60*/  IMAD R55, R144, 0x11, RZ ;  /* 0x0000001190377824 */ /* 0x000fe200078e02ff */
[----:B------:R-:W-:-:S04]  /*2b70*/  @!UP1 UIADD3 UR4, UPT, UPT, -UR6, 0x100000, URZ ;  /* 0x0010000006049890 */ /* 0x000fc8000fffe1ff */
[----:B------:R-:W-:Y:S02]  /*2b80*/  @!UP1 USHF.L.U32 UR5, UR4, 0xb, URZ ;  /* 0x0000000b04059899 */ /* 0x000fe400080006ff */
[----:B------:R-:W-:Y:S01]  /*2b90*/  @!UP1 USHF.L.U32 UR4, UR4, 0x1, URZ ;  /* 0x0000000104049899 */ /* 0x000fe200080006ff */
[----:B------:R-:W-:Y:S01]  /*2ba0*/  BAR.SYNC.DEFER_BLOCKING 0x0 ;  /* 0x0000000000007b1d */ /* 0x000fe20000010000 */
[-C--:B------:R-:W-:Y:S01]  /*2bb0*/  LEA.HI.X.SX32 R119, R49, R143.reuse, 0x2, P4 ;  /* 0x0000008f31777211 */ /* 0x080fe200020f16ff */
[C---:B------:R-:W-:Y:S01]  /*2bc0*/  IMAD R105, R144.reuse, 0x48, RZ ;  /* 0x0000004890697824 */ /* 0x040fe200078e02ff */
[-C--:B------:R-:W-:Y:S01]  /*2bd0*/  IADD3 R116, P4, PT, R117, R142.reuse, RZ ;  /* 0x0000008e75747210 */ /* 0x080fe20007f9e0ff */
[----:B------:R-:W-:Y:S01]  /*2be0*/  IMAD.SHL.U32 R54, R144, 0x10, RZ ;  /* 0x0000001090367824 */ /* 0x000fe200078e00ff */
[----:B------:R-:W-:Y:S01]  /*2bf0*/  LOP3.LUT R16, R16, 0x3, RZ, 0xc0, !PT ;  /* 0x0000000310107812 */ /* 0x000fe200078ec0ff */
[----:B------:R-:W-:Y:S01]  /*2c00*/  VOTEU.ALL UP1, P0 ;  /* 0x0000000000ff7886 */ /* 0x000fe20000020000 */
[----:B------:R-:W-:Y:S01]  /*2c10*/  LEA.HI.X.SX32 R117, R39, R143, 0x2, P4 ;  /* 0x0000008f27757211 */ /* 0x000fe200020f16ff */
[C---:B------:R-:W-:Y:S01]  /*2c20*/  IMAD R56, R144.reuse, 0x12, RZ ;  /* 0x0000001290387824 */ /* 0x040fe200078e02ff */
[-C--:B------:R-:W-:Y:S01]  /*2c30*/  IADD3 R114, P4, PT, R115, R142.reuse, RZ ;  /* 0x0000008e73727210 */ /* 0x080fe20007f9e0ff */
[----:B------:R-:W-:Y:S01]  /*2c40*/  IMAD R103, R144, 0x4c, RZ ;  /* 0x0000004c90677824 */ /* 0x000fe200078e02ff */
[----:B------:R-:W-:Y:S01]  /*2c50*/  IADD3 R10, PT, PT, R12, R11, R10 ;  /* 0x0000000b0c0a7210 */ /* 0x000fe20007ffe00a */
[----:B------:R-:W-:Y:S01]  /*2c60*/  IMAD R57, R144, 0x13, RZ ;  /* 0x0000001390397824 */ /* 0x000fe200078e02ff */
[----:B------:R-:W-:Y:S01]  /*2c70*/  LEA.HI.X.SX32 R115, R50, R143, 0x2, P4 ;  /* 0x0000008f32737211 */ /* 0x000fe200020f16ff */
[----:B------:R-:W-:Y:S01]  /*2c80*/  IMAD R101, R144, 0x50, RZ ;  /* 0x0000005090657824 */ /* 0x000fe200078e02ff */
[-C--:B------:R-:W-:Y:S01]  /*2c90*/  IADD3 R112, P4, PT, R113, R142.reuse, RZ ;  /* 0x0000008e71707210 */ /* 0x080fe20007f9e0ff */
[----:B------:R-:W-:Y:S01]  /*2ca0*/  IMAD.SHL.U32 R10, R10, 0x100, RZ ;  /* 0x000001000a0a7824 */ /* 0x000fe200078e00ff */
[----:B------:R-:W-:Y:S01]  /*2cb0*/  IADD3 R14, PT, PT, R16, R15, R14 ;  /* 0x0000000f100e7210 */ /* 0x000fe20007ffe00e */
[C---:B------:R-:W-:Y:S01]  /*2cc0*/  IMAD R99, R144.reuse, 0x54, RZ ;  /* 0x0000005490637824 */ /* 0x040fe200078e02ff */
[-C--:B------:R-:W-:Y:S01]  /*2cd0*/  LEA.HI.X.SX32 R113, R51, R143.reuse, 0x2, P4 ;  /* 0x0000008f33717211 */ /* 0x080fe200020f16ff */
[C---:B------:R-:W-:Y:S01]  /*2ce0*/  IMAD R97, R144.reuse, 0x58, RZ ;  /* 0x0000005890617824 */ /* 0x040fe200078e02ff */
[----:B------:R-:W-:Y:S01]  /*2cf0*/  IADD3 R110, P4, PT, R111, R142, RZ ;  /* 0x0000008e6f6e7210 */ /* 0x000fe20007f9e0ff */
[----:B------:R-:W-:Y:S01]  /*2d00*/  IMAD R59, R144, 0x15, RZ ;  /* 0x00000015903b7824 */ /* 0x000fe200078e02ff */
[----:B------:R-:W-:Y:S01]  /*2d10*/  LOP3.LUT R8, R8, 0x3, RZ, 0xc0, !PT ;  /* 0x0000000308087812 */ /* 0x000fe200078ec0ff */
[----:B------:R-:W1:Y:S02]  /*2d20*/  FENCE.VIEW.ASYNC.S ;  /* 0x00000000000073c6 */ /* 0x000e640000000000 */
[----:B-1----:R-:W1:Y:S02]  /*2d30*/  @!UP1 SYNCS.EXCH.64 URZ, [UR8], UR20 ;  /* 0x0000001408ff95b2 */ /* 0x002e640008000100 */
[----:B-1----:R-:W-:Y:S01]  /*2d40*/  BAR.SYNC.DEFER_BLOCKING 0x0 ;  /* 0x0000000000007b1d */ /* 0x002fe20000010000 */
[----:B------:R-:W-:Y:S01]  /*2d50*/  LEA.HI.X.SX32 R111, R52, R143, 0x2, P4 ;  /* 0x0000008f346f7211 */ /* 0x000fe200020f16ff */
[----:B------:R-:W-:Y:S01]  /*2d60*/  IMAD R60, R144, 0x16, RZ ;  /* 0x00000016903c7824 */ /* 0x000fe200078e02ff */
[----:B------:R-:W-:Y:S01]  /*2d70*/  ISETP.GE.U32.AND P4, PT, R4, 0x7fffffdb, PT ;  /* 0x7fffffdb0400780c */ /* 0x000fe20003f86070 */
[----:B------:R-:W-:Y:S01]  /*2d80*/  VIADD R4, R241, 0xfffffff9 ;  /* 0xfffffff9f1047836 */ /* 0x000fe20000000000 */
[----:B------:R-:W-:Y:S01]  /*2d90*/  IADD3 R6, PT, PT, R8, R7, R6 ;  /* 0x0000000708067210 */ /* 0x000fe20007ffe006 */
[C---:B------:R-:W-:Y:S01]  /*2da0*/  IMAD R95, R144.reuse, 0x5c, RZ ;  /* 0x0000005c905f7824 */ /* 0x040fe200078e02ff */
[----:B------:R-:W-:Y:S01]  /*2db0*/  LOP3.LUT R69, R3, 0x40, RZ, 0x3c, !PT ;  /* 0x0000004003457812 */ /* 0x000fe200078e3cff */
[----:B------:R-:W-:-:S02]  /*2dc0*/  IMAD R61, R144, 0x17, RZ ;  /* 0x00000017903d7824 */ /* 0x000fc400078e02ff */
[C---:B------:R-:W-:Y:S02]  /*2dd0*/  IMAD R93, R144.reuse, 0x60, RZ ;  /* 0x00000060905d7824 */ /* 0x040fe400078e02ff */
[----:B------:R-:W-:Y:S02]  /*2de0*/  VIADD R236, R241, 0x1f ;  /* 0x0000001ff1ec7836 */ /* 0x000fe40000000000 */
[C---:B------:R-:W-:Y:S02]  /*2df0*/  IMAD R91, R144.reuse, 0x64, RZ ;  /* 0x00000064905b7824 */ /* 0x040fe400078e02ff */
[C---:B------:R-:W-:Y:S02]  /*2e00*/  IMAD R62, R144.reuse, 0x19, RZ ;  /* 0x00000019903e7824 */ /* 0x040fe400078e02ff */
[C---:B------:R-:W-:Y:S02]  /*2e10*/  IMAD R87, R144.reuse, 0x6c, RZ ;  /* 0x0000006c90577824 */ /* 0x040fe400078e02ff */
[----:B------:R-:W-:-:S02]  /*2e20*/  IMAD R89, R144, 0x68, RZ ;  /* 0x0000006890597824 */ /* 0x000fc400078e02ff */
[----:B------:R-:W-:Y:S01]  /*2e30*/  IMAD R64, R144, 0x1b, RZ ;  /* 0x0000001b90407824 */ /* 0x000fe200078e02ff */
[----:B------:R1:W2:Y:S02]  /*2e40*/  @!UP2 SYNCS.EXCH.64 URZ, [UR10+0xc008], UR4 ;  /* 0x00c008040affa5b2 */ /* 0x0002a40008000100 */
[----:B------:R-:W-:Y:S01]  /*2e50*/  @!PT LDS RZ, [RZ] ;  /* 0x00000000fffff984 */ /* 0x000fe20000000800 */
[----:B------:R-:W-:Y:S01]  /*2e60*/  @!PT LDS RZ, [RZ] ;  /* 0x00000000fffff984 */ /* 0x000fe20000000800 */
[----:B------:R-:W-:Y:S01]  /*2e70*/  @!PT LDS RZ, [RZ] ;  /* 0x00000000fffff984 */ /* 0x000fe20000000800 */
[----:B--2---:R2:W-:Y:S01]  /*2e80*/  LDGSTS.E [R53+0x8000], desc[UR16][R142.64], !P5 ;  /* 0x080000008e357fae */ /* 0x0045e2000e9a1010 */
[----:B------:R-:W-:Y:S01]  /*2e90*/  ISETP.GE.U32.AND P5, PT, R4, 0x7fffffda, PT ;  /* 0x7fffffda0400780c */ /* 0x000fe20003fa6070 */
[----:B------:R-:W-:Y:S02]  /*2ea0*/  VIADD R4, R241, 0xfffffff8 ;  /* 0xfffffff8f1047836 */ /* 0x000fe40000000000 */
[----:B------:R2:W-:Y:S01]  /*2eb0*/  LDGSTS.E [R53+0x8004], desc[UR16][R140.64], !P6 ;  /* 0x080040008c357fae */ /* 0x0005e2000f1a1010 */
[----:B------:R-:W-:Y:S02]  /*2ec0*/  IMAD R81, R144, 0x78, RZ ;  /* 0x0000007890517824 */ /* 0x000fe400078e02ff */
[----:B------:R-:W-:Y:S01]  /*2ed0*/  ISETP.GE.U32.AND P6, PT, R4, 0x7fffffd9, PT ;  /* 0x7fffffd90400780c */ /* 0x000fe20003fc6070 */
[----:B------:R2:W-:Y:S01]  /*2ee0*/  LDGSTS.E [R53+0x8008], desc[UR16][R138.64], !P2 ;  /* 0x080080008a357fae */ /* 0x0005e2000d1a1010 */
[----:B------:R-:W-:Y:S01]  /*2ef0*/  ISETP.GE.U32.AND P2, PT, R5, 0x7fffffd8, PT ;  /* 0x7fffffd80500780c */ /* 0x000fe20003f46070 */
[----:B------:R-:W-:Y:S01]  /*2f00*/  VIADD R4, R241, 0xfffffff6 ;  /* 0xfffffff6f1047836 */ /* 0x000fe20000000000 */
[----:B-1----:R-:W1:Y:S01]  /*2f10*/  LDCU UR4, c[0x0][0x3b0] ;  /* 0x00007600ff0477ac */ /* 0x002e620008000800 */
[----:B------:R2:W-:Y:S01]  /*2f20*/  LDGSTS.E [R53+0x800c], desc[UR16][R134.64], !P1 ;  /* 0x0800c00086357fae */ /* 0x0005e2000c9a1010 */
[----:B------:R-:W-:Y:S01]  /*2f30*/  ISETP.GE.U32.AND P1, PT, R243, 0x7fffffc1, PT ;  /* 0x7fffffc1f300780c */ /* 0x000fe20003f26070 */
[----:B------:R-:W-:-:S02]  /*2f40*/  IMAD R63, R144, 0x1a, RZ ;  /* 0x0000001a903f7824 */ /* 0x000fc400078e02ff */
[----:B------:R2:W-:Y:S01]  /*2f50*/  LDGSTS.E [R53+0x8010], desc[UR16][R132.64], !P3 ;  /* 0x0801000084357fae */ /* 0x0005e2000d9a1010 */
[----:B------:R-:W-:Y:S01]  /*2f60*/  SEL R5, RZ, 0x1, P1 ;  /* 0x00000001ff057807 */ /* 0x000fe20000800000 */
[----:B------:R-:W-:Y:S01]  /*2f70*/  IMAD R66, R144, 0x1e, RZ ;  /* 0x0000001e90427824 */ /* 0x000fe200078e02ff */
[----:B------:R-:W-:Y:S01]  /*2f80*/  ISETP.GE.U32.AND P3, PT, R4, 0x7fffffd7, PT ;  /* 0x7fffffd70400780c */ /* 0x000fe20003f66070 */
[----:B------:R-:W-:Y:S01]  /*2f90*/  VIADD R4, R241, 0xfffffff5 ;  /* 0xfffffff5f1047836 */ /* 0x000fe20000000000 */
[----:B------:R2:W-:Y:S01]  /*2fa0*/  LDGSTS.E [R53+0x8014], desc[UR16][R130.64], !P4 ;  /* 0x0801400082357fae */ /* 0x0005e2000e1a1010 */
[----:B------:R-:W-:Y:S02]  /*2fb0*/  IMAD.IADD R5, R5, 0x1, R20 ;  /* 0x0000000105057824 */ /* 0x000fe400078e0214 */
[----:B------:R-:W-:Y:S01]  /*2fc0*/  IMAD R83, R144, 0x74, RZ ;  /* 0x0000007490537824 */ /* 0x000fe200078e02ff */
[----:B------:R-:W-:Y:S01]  /*2fd0*/  ISETP.GE.U32.AND P4, PT, R4, 0x7fffffd6, PT ;  /* 0x7fffffd60400780c */ /* 0x000fe20003f86070 */
[----:B------:R-:W-:Y:S01]  /*2fe0*/  VIADD R4, R241, 0xfffffff4 ;  /* 0xfffffff4f1047836 */ /* 0x000fe20000000000 */
[----:B------:R-:W-:Y:S01]  /*2ff0*/  LOP3.LUT R5, R5, 0x3, RZ, 0xc0, !PT ;  /* 0x0000000305057812 */ /* 0x000fe200078ec0ff */
[----:B------:R2:W-:Y:S01]  /*3000*/  LDGSTS.E [R53+0x8018], desc[UR16][R128.64], !P5 ;  /* 0x0801800080357fae */ /* 0x0005e2000e9a1010 */
[----:B------:R-:W-:-:S02]  /*3010*/  IMAD R136, R58, R145, RZ ;  /* 0x000000913a887224 */ /* 0x000fc400078e02ff */
[----:B------:R-:W-:Y:S01]  /*3020*/  IADD3 R5, PT, PT, R5, R19, R18 ;  /* 0x0000001305057210 */ /* 0x000fe20007ffe012 */
[----:B------:R2:W-:Y:S01]  /*3030*/  LDGSTS.E [R53+0x801c], desc[UR16][R126.64], !P6 ;  /* 0x0801c0007e357fae */ /* 0x0005e2000f1a1010 */
[----:B------:R-:W-:Y:S01]  /*3040*/  ISETP.GE.U32.AND P5, PT, R4, 0x7fffffd5, PT ;  /* 0x7fffffd50400780c */ /* 0x000fe20003fa6070 */
[----:B------:R-:W-:Y:S01]  /*3050*/  VIADD R4, R241, 0xfffffff3 ;  /* 0xfffffff3f1047836 */ /* 0x000fe20000000000 */
[----:B------:R-:W-:Y:S01]  /*3060*/  LOP3.LUT R5, R5, 0xf, RZ, 0xc0, !PT ;  /* 0x0000000f05057812 */ /* 0x000fe200078ec0ff */
[----:B------:R2:W-:Y:S01]  /*3070*/  LDGSTS.E [R53+0x8020], desc[UR16][R124.64], !P2 ;  /* 0x080200007c357fae */ /* 0x0005e2000d1a1010 */
[----:B------:R-:W-:Y:S02]  /*3080*/  IMAD R65, R144, 0x1d, RZ ;  /* 0x0000001d90417824 */ /* 0x000fe400078e02ff */
[----:B------:R-:W-:Y:S01]  /*3090*/  ISETP.GE.U32.AND P6, PT, R4, 0x7fffffd4, PT ;  /* 0x7fffffd40400780c */ /* 0x000fe20003fc6070 */
[----:B------:R-:W-:Y:S01]  /*30a0*/  IMAD R14, R14, 0x10, R5 ;  /* 0x000000100e0e7824 */ /* 0x000fe200078e0205 */
[----:B------:R-:W-:Y:S01]  /*30b0*/  LOP3.LUT R5, R10, 0xf00, RZ, 0xe2, !PT ;  /* 0x00000f000a057812 */ /* 0x000fe200078ee2ff */
[C---:B------:R-:W-:Y:S01]  /*30c0*/  VIADD R4, R241.reuse, 0xfffffff2 ;  /* 0xfffffff2f1047836 */ /* 0x040fe20000000000 */
[----:B------:R2:W-:Y:S01]  /*30d0*/  LDGSTS.E [R53+0x8024], desc[UR16][R122.64], !P3 ;  /* 0x080240007a357fae */ /* 0x0005e2000d9a1010 */
[----:B------:R-:W-:Y:S01]  /*30e0*/  IMAD.SHL.U32 R67, R136, 0x4, RZ ;  /* 0x0000000488437824 */ /* 0x000fe200078e00ff */
[----:B------:R-:W-:Y:S01]  /*30f0*/  LOP3.LUT R14, R14, 0xff, RZ, 0xc0, !PT ;  /* 0x000000ff0e0e7812 */ /* 0x000fe200078ec0ff */
[----:B------:R-:W-:Y:S01]  /*3100*/  IMAD R5, R6, 0x1000, R5 ;  /* 0x0000100006057824 */ /* 0x000fe200078e0205 */
[----:B------:R-:W-:Y:S01]  /*3110*/  ISETP.GE.U32.AND P2, PT, R4, 0x7fffffd3, PT ;  /* 0x7fffffd30400780c */ /* 0x000fe20003f46070 */
[----:B------:R-:W-:Y:S01]  /*3120*/  VIADD R4, R241, 0xfffffff1 ;  /* 0xfffffff1f1047836 */ /* 0x000fe20000000000 */
[----:B------:R2:W-:Y:S01]  /*3130*/  LDGSTS.E [R53+0x8028], desc[UR16][R120.64], !P4 ;  /* 0x0802800078357fae */ /* 0x0005e2000e1a1010 */
[----:B------:R-:W-:-:S02]  /*3140*/  IMAD.IADD R14, R5, 0x1, R14 ;  /* 0x00000001050e7824 */ /* 0x000fc400078e020e */
[----:B------:R-:W-:Y:S01]  /*3150*/  VIADD R5, R241, 0xfffffff0 ;  /* 0xfffffff0f1057836 */ /* 0x000fe20000000000 */
[----:B------:R-:W-:Y:S01]  /*3160*/  ISETP.GE.U32.AND P3, PT, R4, 0x7fffffd2, PT ;  /* 0x7fffffd20400780c */ /* 0x000fe20003f66070 */
[----:B------:R2:W-:Y:S01]  /*3170*/  LDGSTS.E [R53+0x802c], desc[UR16][R118.64], !P5 ;  /* 0x0802c00076357fae */ /* 0x0005e2000e9a1010 */
[----:B------:R-:W-:Y:S01]  /*3180*/  LOP3.LUT R4, R14, 0xffff, RZ, 0xc0, !PT ;  /* 0x0000ffff0e047812 */ /* 0x000fe200078ec0ff */
[----:B-1----:R-:W-:Y:S01]  /*3190*/  IMAD R72, R72, UR4, RZ ;  /* 0x0000000448487c24 */ /* 0x002fe2000f8e02ff */
[----:B------:R-:W-:Y:S01]  /*31a0*/  ISETP.GE.U32.AND P4, PT, R5, 0x7fffffd1, PT ;  /* 0x7fffffd10500780c */ /* 0x000fe20003f86070 */
[----:B------:R2:W-:Y:S01]  /*31b0*/  LDGSTS.E [R53+0x8030], desc[UR16][R116.64], !P6 ;  /* 0x0803000074357fae */ /* 0x0005e2000f1a1010 */
[--C-:B------:R-:W-:Y:S01]  /*31c0*/  SHF.R.U32.HI R5, RZ, 0xf, R4.reuse ;  /* 0x0000000fff057819 */ /* 0x100fe20000011604 */
[----:B------:R-:W-:Y:S01]  /*31d0*/  IMAD R74, R74, UR4, RZ ;  /* 0x000000044a4a7c24 */ /* 0x000fe2000f8e02ff */
[--C-:B------:R-:W-:Y:S01]  /*31e0*/  SHF.R.U32.HI R6, RZ, 0xe, R4.reuse ;  /* 0x0000000eff067819 */ /* 0x100fe20000011604 */
[----:B------:R2:W-:Y:S01]  /*31f0*/  LDGSTS.E [R53+0x8034], desc[UR16][R114.64], !P2 ;  /* 0x0803400072357fae */ /* 0x0005e2000d1a1010 */
[----:B------:R-:W-:Y:S01]  /*3200*/  LOP3.LUT P5, RZ, R5, 0x1, RZ, 0xc0, !PT ;  /* 0x0000000105ff7812 */ /* 0x000fe200078ac0ff */
[----:B------:R-:W-:Y:S01]  /*3210*/  IMAD R75, R75, UR4, RZ ;  /* 0x000000044b4b7c24 */ /* 0x000fe2000f8e02ff */
[--C-:B------:R-:W-:Y:S01]  /*3220*/  SHF.R.U32.HI R5, RZ, 0xd, R4.reuse ;  /* 0x0000000dff057819 */ /* 0x100fe20000011604 */
[----:B------:R2:W-:Y:S01]  /*3230*/  LDGSTS.E [R53+0x8038], desc[UR16][R112.64], !P3 ;  /* 0x0803800070357fae */ /* 0x0005e2000d9a1010 */
[----:B------:R-:W-:Y:S01]  /*3240*/  LOP3.LUT P6, RZ, R6, 0x1, RZ, 0xc0, !PT ;  /* 0x0000000106ff7812 */ /* 0x000fe200078cc0ff */
[----:B------:R-:W-:Y:S01]  /*3250*/  IMAD R76, R76, UR4, RZ ;  /* 0x000000044c4c7c24 */ /* 0x000fe2000f8e02ff */
[----:B------:R-:W-:Y:S01]  /*3260*/  LOP3.LUT P3, RZ, R5, 0x1, RZ, 0xc0, !PT ;  /* 0x0000000105ff7812 */ /* 0x000fe2000786c0ff */
[----:B------:R2:W-:Y:S01]  /*3270*/  LDGSTS.E [R53+0x803c], desc[UR16][R110.64], !P4 ;  /* 0x0803c0006e357fae */ /* 0x0005e2000e1a1010 */
[-C--:B------:R-:W-:Y:S01]  /*3280*/  IADD3 R106, P4, PT, R107, R142.reuse, RZ ;  /* 0x0000008e6b6a7210 */ /* 0x080fe20007f9e0ff */
[----:B------:R-:W-:Y:S01]  /*3290*/  IMAD R77, R77, UR4, RZ ;  /* 0x000000044d4d7c24 */ /* 0x000fe2000f8e02ff */
[-C--:B------:R-:W-:Y:S01]  /*32a0*/  LEA R108, P2, R144, R142.reuse, 0x6 ;  /* 0x0000008e906c7211 */ /* 0x080fe200078430ff */
[----:B------:R-:W-:Y:S01]  /*32b0*/  IMAD R137, R137, UR4, RZ ;  /* 0x0000000489897c24 */ /* 0x000fe2000f8e02ff */
[-C--:B------:R-:W-:Y:S01]  /*32c0*/  LEA.HI.X.SX32 R107, R55, R143.reuse, 0x2, P4 ;  /* 0x0000008f376b7211 */ /* 0x080fe200020f16ff */
[----:B------:R-:W-:Y:S01]  /*32d0*/  IMAD R210, R210, UR4, RZ ;  /* 0x00000004d2d27c24 */ /* 0x000fe2000f8e02ff */
[-C--:B------:R-:W-:Y:S01]  /*32e0*/  IADD3 R104, P4, PT, R105, R142.reuse, RZ ;  /* 0x0000008e69687210 */ /* 0x080fe20007f9e0ff */
[----:B------:R-:W-:Y:S01]  /*32f0*/  IMAD R211, R211, UR4, RZ ;  /* 0x00000004d3d37c24 */ /* 0x000fe2000f8e02ff */
[--C-:B------:R-:W-:Y:S01]  /*3300*/  SHF.R.U32.HI R5, RZ, 0xc, R4.reuse ;  /* 0x0000000cff057819 */ /* 0x100fe20000011604 */
[----:B------:R-:W-:Y:S01]  /*3310*/  IMAD R212, R212, UR4, RZ ;  /* 0x00000004d4d47c24 */ /* 0x000fe2000f8e02ff */
[-C--:B------:R-:W-:Y:S01]  /*3320*/  LEA.HI.X.SX32 R109, R54, R143.reuse, 0x2, P2 ;  /* 0x0000008f366d7211 */ /* 0x080fe200010f16ff */
[----:B------:R-:W-:Y:S01]  /*3330*/  IMAD R213, R213, UR4, RZ ;  /* 0x00000004d5d57c24 */ /* 0x000fe2000f8e02ff */
[-C--:B------:R-:W-:Y:S01]  /*3340*/  LEA.HI.X.SX32 R105, R56, R143.reuse, 0x2, P4 ;  /* 0x0000008f38697211 */ /* 0x080fe200020f16ff */
[----:B------:R-:W-:Y:S01]  /*3350*/  IMAD R214, R214, UR4, RZ ;  /* 0x00000004d6d67c24 */ /* 0x000fe2000f8e02ff */
[----:B------:R-:W-:Y:S01]  /*3360*/  LOP3.LUT P2, RZ, R5, 0x1, RZ, 0xc0, !PT ;  /* 0x0000000105ff7812 */ /* 0x000fe2000784c0ff */
[----:B------:R2:W-:Y:S01]  /*3370*/  LDGSTS.E [R53+0x8040], desc[UR16][R108.64], P5 ;  /* 0x080400006c357fae */ /* 0x0005e2000a9a1010 */
[--C-:B------:R-:W-:Y:S01]  /*3380*/  SHF.R.U32.HI R5, RZ, 0xb, R4.reuse ;  /* 0x0000000bff057819 */ /* 0x100fe20000011604 */
[----:B------:R-:W-:Y:S01]  /*3390*/  IMAD R215, R215, UR4, RZ ;  /* 0x00000004d7d77c24 */ /* 0x000fe2000f8e02ff */
[--C-:B------:R-:W-:Y:S01]  /*33a0*/  SHF.R.U32.HI R6, RZ, 0x9, R4.reuse ;  /* 0x00000009ff067819 */ /* 0x100fe20000011604 */
[----:B------:R2:W-:Y:S01]  /*33b0*/  LDGSTS.E [R53+0x8044], desc[UR16][R106.64], P6 ;  /* 0x080440006a357fae */ /* 0x0005e2000b1a1010 */
[----:B------:R-:W-:Y:S01]  /*33c0*/  LOP3.LUT P5, RZ, R5, 0x1, RZ, 0xc0, !PT ;  /* 0x0000000105ff7812 */ /* 0x000fe200078ac0ff */
[----:B------:R-:W-:Y:S01]  /*33d0*/  IMAD R216, R216, UR4, RZ ;  /* 0x00000004d8d87c24 */ /* 0x000fe2000f8e02ff */
[--C-:B------:R-:W-:Y:S01]  /*33e0*/  SHF.R.U32.HI R5, RZ, 0xa, R4.reuse ;  /* 0x0000000aff057819 */ /* 0x100fe20000011604 */
[----:B------:R2:W-:Y:S01]  /*33f0*/  LDGSTS.E [R53+0x8048], desc[UR16][R104.64], P3 ;  /* 0x0804800068357fae */ /* 0x0005e200099a1010 */
[-C--:B------:R-:W-:Y:S01]  /*3400*/  IADD3 R102, P3, PT, R103, R142.reuse, RZ ;  /* 0x0000008e67667210 */ /* 0x080fe20007f7e0ff */
[----:B------:R-:W-:Y:S01]  /*3410*/  IMAD R217, R217, UR4, RZ ;  /* 0x00000004d9d97c24 */ /* 0x000fe2000f8e02ff */
[----:B------:R-:W-:Y:S01]  /*3420*/  LOP3.LUT P6, RZ, R5, 0x1, RZ, 0xc0, !PT ;  /* 0x0000000105ff7812 */ /* 0x000fe200078cc0ff */
[----:B------:R-:W-:Y:S01]  /*3430*/  IMAD R218, R218, UR4, RZ ;  /* 0x00000004dada7c24 */ /* 0x000fe2000f8e02ff */
[-C--:B------:R-:W-:Y:S01]  /*3440*/  LEA.HI.X.SX32 R103, R57, R143.reuse, 0x2, P3 ;  /* 0x0000008f39677211 */ /* 0x080fe200018f16ff */
[----:B------:R-:W-:Y:S01]  /*3450*/  IMAD R219, R219, UR4, RZ ;  /* 0x00000004dbdb7c24 */ /* 0x000fe2000f8e02ff */
[-C--:B------:R-:W-:Y:S01]  /*3460*/  IADD3 R100, P3, PT, R101, R142.reuse, RZ ;  /* 0x0000008e65647210 */ /* 0x080fe20007f7e0ff */
[----:B------:R-:W-:Y:S01]  /*3470*/  IMAD R220, R220, UR4, RZ ;  /* 0x00000004dcdc7c24 */ /* 0x000fe2000f8e02ff */
[----:B------:R-:W-:Y:S01]  /*3480*/  LOP3.LUT P4, RZ, R6, 0x1, RZ, 0xc0, !PT ;  /* 0x0000000106ff7812 */ /* 0x000fe2000788c0ff */
[----:B------:R2:W-:Y:S01]  /*3490*/  LDGSTS.E [R53+0x804c], desc[UR16][R102.64], P2 ;  /* 0x0804c00066357fae */ /* 0x0005e200091a1010 */
[-C--:B------:R-:W-:Y:S01]  /*34a0*/  LEA.HI.X.SX32 R101, R41, R143.reuse, 0x2, P3 ;  /* 0x0000008f29657211 */ /* 0x080fe200018f16ff */
[----:B------:R-:W-:Y:S01]  /*34b0*/  IMAD R221, R221, UR4, RZ ;  /* 0x00000004dddd7c24 */ /* 0x000fe2000f8e02ff */
[-C--:B------:R-:W-:Y:S01]  /*34c0*/  IADD3 R98, P3, PT, R99, R142.reuse, RZ ;  /* 0x0000008e63627210 */ /* 0x080fe20007f7e0ff */
[----:B------:R-:W-:Y:S01]  /*34d0*/  IMAD R222, R222, UR4, RZ ;  /* 0x00000004dede7c24 */ /* 0x000fe2000f8e02ff */
[--C-:B------:R-:W-:Y:S01]  /*34e0*/  SHF.R.U32.HI R5, RZ, 0x8, R4.reuse ;  /* 0x00000008ff057819 */ /* 0x100fe20000011604 */
[----:B------:R2:W-:Y:S01]  /*34f0*/  LDGSTS.E [R53+0x8050], desc[UR16][R100.64], P5 ;  /* 0x0805000064357fae */ /* 0x0005e2000a9a1010 */
[-C--:B------:R-:W-:Y:S01]  /*3500*/  IADD3 R96, P5, PT, R97, R142.reuse, RZ ;  /* 0x0000008e61607210 */ /* 0x080fe20007fbe0ff */
        /* <DEDUP_REMOVED lines=9> */
[-C--:B------:R-:W-:Y:S01]  /*35a0*/  IADD3 R94, P6, PT, R95, R142.reuse, RZ ;  /* 0x0000008e5f5e7210 */ /* 0x080fe20007fde0ff */
[----:B------:R2:W-:Y:S01]  /*35b0*/  LDGSTS.E [R53+0x8058], desc[UR16][R96.64], P4 ;  /* 0x0805800060357fae */ /* 0x0005e2000a1a1010 */
[----:B------:R-:W-:Y:S01]  /*35c0*/  LOP3.LUT P4, RZ, R5, 0x1, RZ, 0xc0, !PT ;  /* 0x0000000105ff7812 */ /* 0x000fe2000788c0ff */
[----:B------:R-:W-:Y:S01]  /*35d0*/  IMAD R227, R227, UR4, RZ ;  /* 0x00000004e3e37c24 */ /* 0x000fe2000f8e02ff */
[-C--:B------:R-:W-:Y:S01]  /*35e0*/  LEA.HI.X.SX32 R95, R61, R143.reuse, 0x2, P6 ;  /* 0x0000008f3d5f7211 */ /* 0x080fe200030f16ff */
[----:B------:R-:W-:Y:S01]  /*35f0*/  IMAD R228, R228, UR4, RZ ;  /* 0x00000004e4e47c24 */ /* 0x000fe2000f8e02ff */
[-C--:B------:R-:W-:Y:S01]  /*3600*/  IADD3 R92, P6, PT, R93, R142.reuse, RZ ;  /* 0x0000008e5d5c7210 */ /* 0x080fe20007fde0ff */
[----:B------:R-:W-:Y:S01]  /*3610*/  IMAD R229, R229, UR4, RZ ;  /* 0x00000004e5e57c24 */ /* 0x000fe2000f8e02ff */
[----:B------:R-:W-:Y:S01]  /*3620*/  ISETP.GT.AND P2, PT, R236, 0x1f, PT ;  /* 0x0000001fec00780c */ /* 0x000fe20003f44270 */
[----:B------:R2:W-:Y:S01]  /*3630*/  LDGSTS.E [R53+0x805c], desc[UR16][R94.64], P5 ;  /* 0x0805c0005e357fae */ /* 0x0005e2000a9a1010 */
[--C-:B------:R-:W-:Y:S01]  /*3640*/  SHF.R.U32.HI R5, RZ, 0x6, R4.reuse ;  /* 0x00000006ff057819 */ /* 0x100fe20000011604 */
[----:B------:R-:W-:Y:S01]  /*3650*/  IMAD R85, R144, 0x70, RZ ;  /* 0x0000007090557824 */ /* 0x000fe200078e02ff */
[----:B------:R-:W-:Y:S01]  /*3660*/  LEA.HI.X.SX32 R93, R43, R143, 0x2, P6 ;  /* 0x0000008f2b5d7211 */ /* 0x000fe200030f16ff */
[----:B------:R-:W-:Y:S01]  /*3670*/  IMAD R230, R230, UR4, RZ ;  /* 0x00000004e6e67c24 */ /* 0x000fe2000f8e02ff */
[----:B------:R-:W-:Y:S01]  /*3680*/  ISETP.GE.AND P3, PT, R58, R241, PT ;  /* 0x000000f13a00720c */ /* 0x000fe20003f66270 */
[----:B------:R-:W-:Y:S01]  /*3690*/  IMAD R231, R231, UR4, RZ ;  /* 0x00000004e7e77c24 */ /* 0x000fe2000f8e02ff */
[----:B------:R-:W-:Y:S01]  /*36a0*/  SEL R6, RZ, 0x4, !P2 ;  /* 0x00000004ff067807 */ /* 0x000fe20005000000 */
[----:B------:R2:W-:Y:S01]  /*36b0*/  LDGSTS.E [R53+0x8060], desc[UR16][R92.64], P4 ;  /* 0x080600005c357fae */ /* 0x0005e2000a1a1010 */
[----:B------:R-:W-:Y:S01]  /*36c0*/  LOP3.LUT P5, RZ, R5, 0x1, RZ, 0xc0, !PT ;  /* 0x0000000105ff7812 */ /* 0x000fe200078ac0ff */
[----:B------:R-:W-:Y:S01]  /*36d0*/  IMAD R79, R144, 0x7c, RZ ;  /* 0x0000007c904f7824 */ /* 0x000fe200078e02ff */
[----:B------:R-:W-:Y:S01]  /*36e0*/  SEL R6, R6, RZ, !P3 ;  /* 0x000000ff06067207 */ /* 0x000fe20005800000 */
[----:B------:R-:W-:Y:S01]  /*36f0*/  IMAD R232, R232, UR4, RZ ;  /* 0x00000004e8e87c24 */ /* 0x000fe2000f8e02ff */
[-C--:B------:R-:W-:Y:S01]  /*3700*/  IADD3 R90, P4, PT, R91, R142.reuse, RZ ;  /* 0x0000008e5b5a7210 */ /* 0x080fe20007f9e0ff */
[----:B------:R-:W-:Y:S01]  /*3710*/  IMAD R233, R233, UR4, RZ ;  /* 0x00000004e9e97c24 */ /* 0x000fe2000f8e02ff */
[----:B------:R-:W-:Y:S01]  /*3720*/  ISETP.NE.U32.AND P3, PT, R6, RZ, PT ;  /* 0x000000ff0600720c */ /* 0x000fe20003f65070 */
[----:B------:R-:W-:Y:S01]  /*3730*/  IMAD R68, R144, 0x1f, RZ ;  /* 0x0000001f90447824 */ /* 0x000fe200078e02ff */
[----:B------:R-:W-:Y:S01]  /*3740*/  LEA.HI.X.SX32 R91, R62, R143, 0x2, P4 ;  /* 0x0000008f3e5b7211 */ /* 0x000fe200020f16ff */
[----:B------:R-:W-:Y:S01]  /*3750*/  IMAD R234, R234, UR4, RZ ;  /* 0x00000004eaea7c24 */ /* 0x000fe2000f8e02ff */
[--C-:B------:R-:W-:Y:S01]  /*3760*/  SHF.R.U32.HI R6, RZ, 0x5, R4.reuse ;  /* 0x00000005ff067819 */ /* 0x100fe20000011604 */
[----:B------:R-:W-:Y:S01]  /*3770*/  IMAD R235, R235, UR4, RZ ;  /* 0x00000004ebeb7c24 */ /* 0x000fe2000f8e02ff */
[-C--:B------:R-:W-:Y:S01]  /*3780*/  IADD3 R88, P4, PT, R89, R142.reuse, RZ ;  /* 0x0000008e59587210 */ /* 0x080fe20007f9e0ff */
[----:B------:R2:W-:Y:S01]  /*3790*/  LDGSTS.E [R53+0x8064], desc[UR16][R90.64], P5 ;  /* 0x080640005a357fae */ /* 0x0005e2000a9a1010 */
[----:B------:R-:W-:Y:S01]  /*37a0*/  LOP3.LUT P6, RZ, R6, 0x1, RZ, 0xc0, !PT ;  /* 0x0000000106ff7812 */ /* 0x000fe200078cc0ff */
[----:B------:R-:W-:Y:S01]  /*37b0*/  VIADD R239, R3, UR10 ;  /* 0x0000000a03ef7c36 */ /* 0x000fe20008000000 */
[----:B------:R-:W-:Y:S01]  /*37c0*/  IADD3 R86, P5, PT, R87, R142, RZ ;  /* 0x0000008e57567210 */ /* 0x000fe20007fbe0ff */
[----:B------:R-:W-:Y:S01]  /*37d0*/  VIADD R237, R69, UR10 ;  /* 0x0000000a45ed7c36 */ /* 0x000fe20008000000 */
[----:B------:R-:W-:-:S02]  /*37e0*/  SHF.R.U32.HI R5, RZ, 0x4, R4 ;  /* 0x00000004ff057819 */ /* 0x000fc40000011604 */
[-C--:B------:R-:W-:Y:S02]  /*37f0*/  LEA.HI.X.SX32 R87, R64, R143.reuse, 0x2, P5 ;  /* 0x0000008f40577211 */ /* 0x080fe400028f16ff */
[-C--:B------:R-:W-:Y:S02]  /*3800*/  IADD3 R80, P5, PT, R81, R142.reuse, RZ ;  /* 0x0000008e51507210 */ /* 0x080fe40007fbe0ff */
[-C--:B------:R-:W-:Y:S02]  /*3810*/  LEA.HI.X.SX32 R89, R63, R143.reuse, 0x2, P4 ;  /* 0x0000008f3f597211 */ /* 0x080fe400020f16ff */
[----:B------:R-:W-:Y:S02]  /*3820*/  LEA.HI.X.SX32 R81, R66, R143, 0x2, P5 ;  /* 0x0000008f42517211 */ /* 0x000fe400028f16ff */
[----:B------:R-:W-:Y:S01]  /*3830*/  LOP3.LUT P5, RZ, R5, 0x1, RZ, 0xc0, !PT ;  /* 0x0000000105ff7812 */ /* 0x000fe200078ac0ff */
[----:B------:R2:W-:Y:S01]  /*3840*/  LDGSTS.E [R53+0x8068], desc[UR16][R88.64], P6 ;  /* 0x0806800058357fae */ /* 0x0005e2000b1a1010 */
[----:B------:R-:W-:-:S02]  /*3850*/  IADD3 R82, P6, PT, R83, R142, RZ ;  /* 0x0000008e53527210 */ /* 0x000fc40007fde0ff */
[----:B------:R-:W-:Y:S02]  /*3860*/  IADD3 R84, P4, PT, R85, R142, RZ ;  /* 0x0000008e55547210 */ /* 0x000fe40007f9e0ff */
[-C--:B------:R-:W-:Y:S02]  /*3870*/  LEA.HI.X.SX32 R83, R65, R143.reuse, 0x2, P6 ;  /* 0x0000008f41537211 */ /* 0x080fe400030f16ff */
[----:B------:R-:W-:Y:S02]  /*3880*/  IADD3 R208, P6, PT, R67, UR14, RZ ;  /* 0x0000000e43d07c10 */ /* 0x000fe4000ffde0ff */
[----:B------:R-:W-:Y:S02]  /*3890*/  LEA.HI.X.SX32 R85, R45, R143, 0x2, P4 ;  /* 0x0000008f2d557211 */ /* 0x000fe400020f16ff */
[----:B------:R-:W-:Y:S01]  /*38a0*/  LEA.HI.X.SX32 R5, R136, UR15, 0x2, P6 ;  /* 0x0000000f88057c11 */ /* 0x000fe2000b0f16ff */
[----:B------:R2:W-:Y:S01]  /*38b0*/  LDGSTS.E [R53+0x806c], desc[UR16][R86.64], P5 ;  /* 0x0806c00056357fae */ /* 0x0005e2000a9a1010 */
[----:B------:R-:W-:-:S02]  /*38c0*/  LEA R146, P6, R72, R208, 0x2 ;  /* 0x000000d048927211 */ /* 0x000fc400078c10ff */
[-C--:B------:R-:W-:Y:S02]  /*38d0*/  LEA R148, P5, R74, R208.reuse, 0x2 ;  /* 0x000000d04a947211 */ /* 0x080fe400078a10ff */
[-C--:B------:R-:W-:Y:S02]  /*38e0*/  LEA.HI.X.SX32 R147, R72, R5.reuse, 0x2, P6 ;  /* 0x0000000548937211 */ /* 0x080fe400030f16ff */
[CC--:B------:R-:W-:Y:S02]  /*38f0*/  LEA R150, P6, R75.reuse, R208.reuse, 0x2 ;  /* 0x000000d04b967211 */ /* 0x0c0fe400078c10ff */
[-C--:B------:R-:W-:Y:S02]  /*3900*/  LEA.HI.X.SX32 R149, R74, R5.reuse, 0x2, P5 ;  /* 0x000000054a957211 */ /* 0x080fe400028f16ff */
[----:B------:R-:W-:Y:S02]  /*3910*/  LEA R152, P5, R76, R208, 0x2 ;  /* 0x000000d04c987211 */ /* 0x000fe400078a10ff */
[----:B------:R-:W-:-:S02]  /*3920*/  LEA.HI.X.SX32 R151, R75, R5, 0x2, P6 ;  /* 0x000000054b977211 */ /* 0x000fc400030f16ff */
[-C--:B------:R-:W-:Y:S02]  /*3930*/  LEA R154, P6, R77, R208.reuse, 0x2 ;  /* 0x000000d04d9a7211 */ /* 0x080fe400078c10ff */
[-C--:B------:R-:W-:Y:S02]  /*3940*/  LEA.HI.X.SX32 R153, R76, R5.reuse, 0x2, P5 ;  /* 0x000000054c997211 */ /* 0x080fe400028f16ff */
[-C--:B------:R-:W-:Y:S02]  /*3950*/  LEA R156, P5, R137, R208.reuse, 0x2 ;  /* 0x000000d0899c7211 */ /* 0x080fe400078a10ff */
[-C--:B------:R-:W-:Y:S02]  /*3960*/  LEA.HI.X.SX32 R155, R77, R5.reuse, 0x2, P6 ;  /* 0x000000054d9b7211 */ /* 0x080fe400030f16ff */
[----:B------:R-:W-:Y:S02]  /*3970*/  LEA R158, P6, R210, R208, 0x2 ;  /* 0x000000d0d29e7211 */ /* 0x000fe400078c10ff */
[----:B------:R-:W-:-:S02]  /*3980*/  LEA.HI.X.SX32 R157, R137, R5, 0x2, P5 ;  /* 0x00000005899d7211 */ /* 0x000fc400028f16ff */
[CC--:B------:R-:W-:Y:S02]  /*3990*/  LEA R160, P5, R211.reuse, R208.reuse, 0x2 ;  /* 0x000000d0d3a07211 */ /* 0x0c0fe400078a10ff */
[-C--:B------:R-:W-:Y:S02]  /*39a0*/  LEA.HI.X.SX32 R159, R210, R5.reuse, 0x2, P6 ;  /* 0x00000005d29f7211 */ /* 0x080fe400030f16ff */
[CC--:B------:R-:W-:Y:S02]  /*39b0*/  LEA R162, P6, R212.reuse, R208.reuse, 0x2 ;  /* 0x000000d0d4a27211 */ /* 0x0c0fe400078c10ff */
        /* <DEDUP_REMOVED lines=39> */
[----:B------:R-:W-:Y:S02]  /*3c30*/  IADD3 R78, P4, PT, R79, R142, RZ ;  /* 0x0000008e4f4e7210 */ /* 0x000fe40007f9e0ff */
[-C--:B------:R-:W-:Y:S02]  /*3c40*/  LEA R202, P6, R232, R208.reuse, 0x2 ;  /* 0x000000d0e8ca7211 */ /* 0x080fe400078c10ff */
[----:B------:R-:W-:Y:S02]  /*3c50*/  LEA.HI.X.SX32 R201, R231, R5, 0x2, P5 ;  /* 0x00000005e7c97211 */ /* 0x000fe400028f16ff */
[----:B------:R-:W-:Y:S02]  /*3c60*/  SHF.R.U32.HI R6, RZ, 0x3, R4 ;  /* 0x00000003ff067819 */ /* 0x000fe40000011604 */
[----:B------:R-:W-:Y:S02]  /*3c70*/  LEA R204, P5, R233, R208, 0x2 ;  /* 0x000000d0e9cc7211 */ /* 0x000fe400078a10ff */
[----:B------:R-:W-:-:S02]  /*3c80*/  LEA.HI.X.SX32 R79, R68, R143, 0x2, P4 ;  /* 0x0000008f444f7211 */ /* 0x000fc400020f16ff */
[-C--:B------:R-:W-:Y:S02]  /*3c90*/  LEA.HI.X.SX32 R203, R232, R5.reuse, 0x2, P6 ;  /* 0x00000005e8cb7211 */ /* 0x080fe400030f16ff */
[----:B------:R-:W-:Y:S02]  /*3ca0*/  LOP3.LUT P4, RZ, R6, 0x1, RZ, 0xc0, !PT ;  /* 0x0000000106ff7812 */ /* 0x000fe4000788c0ff */
[-C--:B------:R-:W-:Y:S02]  /*3cb0*/  LEA R206, P6, R234, R208.reuse, 0x2 ;  /* 0x000000d0eace7211 */ /* 0x080fe400078c10ff */
[----:B------:R-:W-:Y:S02]  /*3cc0*/  LEA.HI.X.SX32 R205, R233, R5, 0x2, P5 ;  /* 0x00000005e9cd7211 */ /* 0x000fe400028f16ff */
[----:B------:R-:W-:Y:S02]  /*3cd0*/  SHF.R.U32.HI R6, RZ, 0x2, R4 ;  /* 0x00000002ff067819 */ /* 0x000fe40000011604 */
[----:B------:R-:W-:-:S02]  /*3ce0*/  LEA R208, P5, R235, R208, 0x2 ;  /* 0x000000d0ebd07211 */ /* 0x000fc400078a10ff */
[----:B------:R-:W-:Y:S02]  /*3cf0*/  SHF.R.U32.HI R4, RZ, 0x1, R4 ;  /* 0x00000001ff047819 */ /* 0x000fe40000011604 */
[-C--:B------:R-:W-:Y:S01]  /*3d00*/  LEA.HI.X.SX32 R207, R234, R5.reuse, 0x2, P6 ;  /* 0x00000005eacf7211 */ /* 0x080fe200030f16ff */
[----:B------:R2:W-:Y:S01]  /*3d10*/  LDGSTS.E [R53+0x8070], desc[UR16][R84.64], P4 ;  /* 0x0807000054357fae */ /* 0x0005e2000a1a1010 */
[----:B------:R-:W-:Y:S02]  /*3d20*/  LOP3.LUT P6, RZ, R6, 0x1, RZ, 0xc0, !PT ;  /* 0x0000000106ff7812 */ /* 0x000fe400078cc0ff */
[----:B------:R-:W-:Y:S02]  /*3d30*/  LEA.HI.X.SX32 R209, R235, R5, 0x2, P5 ;  /* 0x00000005ebd17211 */ /* 0x000fe400028f16ff */
[----:B------:R-:W-:-:S09]  /*3d40*/  LOP3.LUT P5, RZ, R4, 0x1, RZ, 0xc0, !PT ;  /* 0x0000000104ff7812 */ /* 0x000fd200078ac0ff */
[----:B------:R2:W-:Y:S04]  /*3d50*/  LDGSTS.E [R53+0x8074], desc[UR16][R82.64], P6 ;  /* 0x0807400052357fae */ /* 0x0005e8000b1a1010 */
[----:B------:R2:W-:Y:S04]  /*3d60*/  LDGSTS.E [R53+0x8078], desc[UR16][R80.64], P5 ;  /* 0x0807800050357fae */ /* 0x0005e8000a9a1010 */
[----:B------:R2:W-:Y:S04]  /*3d70*/  LDGSTS.E [R53+0x807c], desc[UR16][R78.64], !P1 ;  /* 0x0807c0004e357fae */ /* 0x0005e8000c9a1010 */
[----:B------:R-:W0:Y:S04]  /*3d80*/  LDGDEPBAR ;  /* 0x00000000000079af */ /* 0x000e280000000000 */
[----:B------:R2:W-:Y:S04]  /*3d90*/  LDGSTS.E [R239], desc[UR16][R146.64], P3 ;  /* 0x0000000092ef7fae */ /* 0x0005e800099a1010 */
[----:B------:R2:W-:Y:S04]  /*3da0*/  LDGSTS.E [R239+0x400], desc[UR16][R150.64], P3 ;  /* 0x0040000096ef7fae */ /* 0x0005e800099a1010 */
        /* <DEDUP_REMOVED lines=30> */
[----:B------:R-:W0:Y:S01]  /*3f90*/  LDGDEPBAR ;  /* 0x00000000000079af */ /* 0x000e220000000000 */
[----:B------:R-:W-:-:S04]  /*3fa0*/  DEPBAR.LE SB0, 0x0 ;  /* 0x000080000000791a */ /* 0x000fc80000000000 */
[----:B------:R-:W-:Y:S06]  /*3fb0*/  BAR.SYNC.DEFER_BLOCKING 0x0 ;  /* 0x0000000000007b1d */ /* 0x000fec0000010000 */
[----:B--2---:R-:W-:Y:S05]  /*3fc0*/  @!P2 BRA `(.L_x_6) ;  /* 0x000000000024a947 */ /* 0x004fea0003800000 */
[----:B------:R-:W-:Y:S04]  /*3fd0*/  LDS.128 R4, [R53+0x8000] ;  /* 0x0080000035047984 */ /* 0x000fe80000000c00 */
[----:B------:R-:W-:Y:S04]  /*3fe0*/  LDS.128 R8, [R53+0x8010] ;  /* 0x0080100035087984 */ /* 0x000fe80000000c00 */
[----:B------:R-:W-:Y:S04]  /*3ff0*/  LDS.128 R12, [R53+0x8020] ;  /* 0x00802000350c7984 */ /* 0x000fe80000000c00 */
[----:B------:R-:W-:Y:S04]  /*4000*/  LDS.128 R16, [R53+0x8030] ;  /* 0x0080300035107984 */ /* 0x000fe80000000c00 */
[----:B------:R-:W-:Y:S04]  /*4010*/  LDS.128 R20, [R53+0x8040] ;  /* 0x0080400035147984 */ /* 0x000fe80000000c00 */
[----:B------:R-:W-:Y:S04]  /*4020*/  LDS.128 R24, [R53+0x8050] ;  /* 0x0080500035187984 */ /* 0x000fe80000000c00 */
[----:B------:R-:W-:Y:S04]  /*4030*/  LDS.128 R28, [R53+0x8060] ;  /* 0x00806000351c7984 */ /* 0x000fe80000000c00 */
[----:B------:R-:W1:Y:S02]  /*4040*/  LDS.128 R32, [R53+0x8070] ;  /* 0x0080700035207984 */ /* 0x000e640000000c00 */
[----:B-1----:R1:W-:Y:S02]  /*4050*/  STTM.x32 tmem[UR11+0x80], R4 ;  /* 0x00008004000079ed */ /* 0x0023e400082c000b */
.L_x_6:
[C---:B-1----:R-:W-:Y:S01]  /*4060*/  VIADD R5, R241.reuse, 0xffffffca ;  /* 0xffffffcaf1057836 */ /* 0x042fe20000000000 */
[----:B------:R-:W-:Y:S01]  /*4070*/  P2R R8, PR, RZ, 0x1 ;  /* 0x00000001ff087803 */ /* 0x000fe20000000000 */
[C---:B------:R-:W-:Y:S01]  /*4080*/  VIADD R4, R241.reuse, 0xffffffc8 ;  /* 0xffffffc8f1047836 */ /* 0x040fe20000000000 */
[----:B------:R-:W1:Y:S01]  /*4090*/  FENCE.VIEW.ASYNC.T ;  /* 0x00000000000073c6 */ /* 0x000e620000000200 */
[----:B------:R-:W-:Y:S01]  /*40a0*/  VIADD R6, R241, 0xffffffcb ;  /* 0xffffffcbf1067836 */ /* 0x000fe20000000000 */
[----:B-1----:R-:W-:Y:S01]  /*40b0*/  BAR.SYNC.DEFER_BLOCKING 0x0 ;  /* 0x0000000000007b1d */ /* 0x002fe20000010000 */
[----:B------:R-:W-:Y:S01]  /*40c0*/  ISETP.GE.U32.AND P3, PT, R5, 0x7fffffab, PT ;  /* 0x7fffffab0500780c */ /* 0x000fe20003f66070 */
[C---:B------:R-:W-:Y:S01]  /*40d0*/  VIADD R5, R241.reuse, 0xffffffc9 ;  /* 0xffffffc9f1057836 */ /* 0x040fe20000000000 */
[----:B------:R-:W-:Y:S01]  /*40e0*/  ISETP.GE.U32.AND P4, PT, R4, 0x7fffffa9, PT ;  /* 0x7fffffa90400780c */ /* 0x000fe20003f86070 */
[C---:B------:R-:W-:Y:S01]  /*40f0*/  VIADD R4, R241.reuse, 0xffffffdf ;  /* 0xffffffdff1047836 */ /* 0x040fe20000000000 */
[----:B------:R-:W-:Y:S01]  /*4100*/  ISETP.GE.U32.AND P6, PT, R6, 0x7fffffac, PT ;  /* 0x7fffffac0600780c */ /* 0x000fe20003fc6070 */
[----:B------:R-:W-:Y:S01]  /*4110*/  VIADD R6, R241, 0xffffffdd ;  /* 0xffffffddf1067836 */ /* 0x000fe20000000000 */
[----:B------:R-:W-:Y:S01]  /*4120*/  ISETP.GE.U32.AND P5, PT, R5, 0x7fffffaa, PT ;  /* 0x7fffffaa0500780c */ /* 0x000fe20003fa6070 */
[C---:B------:R-:W-:Y:S01]  /*4130*/  VIADD R5, R241.reuse, 0xffffffde ;  /* 0xffffffdef1057836 */ /* 0x040fe20000000000 */
[----:B------:R-:W-:Y:S01]  /*4140*/  ISETP.GE.U32.AND P1, PT, R4, 0x7fffffc0, PT ;  /* 0x7fffffc00400780c */ /* 0x000fe20003f26070 */
[----:B------:R-:W-:Y:S01]  /*4150*/  VIADD R10, R241, 0xffffffdb ;  /* 0xffffffdbf10a7836 */ /* 0x000fe20000000000 */
[----:B------:R-:W-:Y:S01]  /*4160*/  SEL R4, RZ, 0x4, P3 ;  /* 0x00000004ff047807 */ /* 0x000fe20001800000 */
[----:B------:R-:W-:Y:S01]  /*4170*/  IMAD.SHL.U32 R70, R144, 0x20, RZ ;  /* 0x0000002090467824 */ /* 0x000fe200078e00ff */
[----:B------:R-:W-:Y:S01]  /*4180*/  ISETP.GE.U32.AND P2, PT, R5, 0x7fffffbf, PT ;  /* 0x7fffffbf0500780c */ /* 0x000fe20003f46070 */
[C---:B------:R-:W-:Y:S01]  /*4190*/  VIADD R5, R241.reuse, 0xffffffdc ;  /* 0xffffffdcf1057836 */ /* 0x040fe20000000000 */
[----:B------:R-:W-:Y:S01]  /*41a0*/  SEL R7, RZ, 0x1fffe, P5 ;  /* 0x0001fffeff077807 */ /* 0x000fe20002800000 */
[----:B------:R-:W-:Y:S01]  /*41b0*/  UIADD3 UR19, UPT, UPT, UR18, 0x80, URZ ;  /* 0x0000008012137890 */ /* 0x000fe2000fffe0ff */
[----:B------:R-:W-:Y:S01]  /*41c0*/  ISETP.GE.U32.AND P3, PT, R6, 0x7fffffbe, PT ;  /* 0x7fffffbe0600780c */ /* 0x000fe20003f66070 */
[----:B------:R-:W-:Y:S01]  /*41d0*/  VIADD R11, R241, 0xffffffda ;  /* 0xffffffdaf10b7836 */ /* 0x000fe20000000000 */
[----:B------:R-:W-:Y:S01]  /*41e0*/  ISETP.NE.U32.AND P5, PT, RZ, UR7, PT ;  /* 0x00000007ff007c0c */ /* 0x000fe2000bfa5070 */
[----:B------:R-:W-:Y:S01]  /*41f0*/  IMAD.WIDE R142, R70, 0x4, R142 ;  /* 0x00000004468e7825 */ /* 0x000fe200078e028e */
[----:B------:R-:W-:-:S02]  /*4200*/  SEL R6, RZ, 0x1, P4 ;  /* 0x00000001ff067807 */ /* 0x000fc40002000000 */
[----:B------:R-:W-:Y:S01]  /*4210*/  ISETP.GE.U32.AND P4, PT, R5, 0x7fffffbd, PT ;  /* 0x7fffffbd0500780c */ /* 0x000fe20003f86070 */
[----:B------:R-:W-:Y:S01]  /*4220*/  IMAD.WIDE R140, R70, 0x4, R140 ;  /* 0x00000004468c7825 */ /* 0x000fe200078e028c */
[----:B------:R-:W-:Y:S02]  /*4230*/  SEL R5, RZ, 0x7fff8, P6 ;  /* 0x0007fff8ff057807 */ /* 0x000fe40003000000 */
[----:B------:R-:W-:Y:S02]  /*4240*/  ISETP.LT.OR P6, PT, R236, 0x20, P5 ;  /* 0x00000020ec00780c */ /* 0x000fe40002fc1670 */
[----:B------:R-:W-:-:S04]  /*4250*/  ISETP.GE.U32.AND P0, PT, R10, 0x7fffffbc, PT ;  /* 0x7fffffbc0a00780c */ /* 0x000fc80003f06070 */
[----:B------:R-:W-:Y:S02]  /*4260*/  P2R R9, PR, RZ, 0x1 ;  /* 0x00000001ff097803 */ /* 0x000fe40000000000 */
[----:B------:R-:W-:-:S05]  /*4270*/  ISETP.NE.AND P0, PT, R8, RZ, PT ;  /* 0x000000ff0800720c */ /* 0x000fca0003f05270 */
[----:B------:R-:W-:Y:S08]  /*4280*/  @P6 BRA `(.L_x_7) ;  /* 0x0000000000706947 */ /* 0x000ff00003800000 */
[----:B------:R-:W-:Y:S01]  /*4290*/  USHF.R.U32.HI UR6, URZ, 0x4, UR10 ;  /* 0x00000004ff067899 */ /* 0x000fe2000801160a */
[----:B------:R-:W-:Y:S01]  /*42a0*/  UMOV UR4, URZ ;  /* 0x000000ff00047c82 */ /* 0x000fe20008000000 */
[----:B------:R-:W-:Y:S02]  /*42b0*/  UIADD3 UR9, UPT, UPT, UR18, 0x88, URZ ;  /* 0x0000008812097890 */ /* 0x000fe4000fffe0ff */
[----:B------:R-:W-:Y:S02]  /*42c0*/  USGXT.U32 UR6, UR6, 0xe ;  /* 0x0000000e0606789a */ /* 0x000fe40008000000 */
[----:B------:R-:W-:Y:S02]  /*42d0*/  UIADD3 UR22, UPT, UPT, UR18, 0x90, URZ ;  /* 0x0000009012167890 */ /* 0x000fe4000fffe0ff */
[----:B------:R-:W-:Y:S02]  /*42e0*/  UIADD3 UR26, UP1, UPT, UR6, 0x2, URZ ;  /* 0x00000002061a7890 */ /* 0x000fe4000ff3e0ff */
[----:B------:R-:W-:-:S02]  /*42f0*/  UIADD3 UR23, UPT, UPT, UR18, 0x98, URZ ;  /* 0x0000009812177890 */ /* 0x000fc4000fffe0ff */
[----:B------:R-:W-:Y:S01]  /*4300*/  UIADD3.X UR27, UPT, UPT, UR4, 0x40004040, URZ, UP1, !UPT ;  /* 0x40004040041b7890 */ /* 0x000fe20008ffe4ff */
[----:B------:R-:W-:Y:S01]  /*4310*/  UMOV UR28, 0x0 ;  /* 0x00000000001c7882 */ /* 0x000fe20000000000 */
[----:B------:R-:W-:Y:S02]  /*4320*/  UMOV UR29, 0x8200910 ;  /* 0x08200910001d7882 */ /* 0x000fe40000000000 */
[----:B------:R-:W-:Y:S02]  /*4330*/  UIADD3.64 UR20, UPT, UPT, UR26, 0x2, URZ ;  /* 0x000000021a147897 */ /* 0x000fe4000fffe0ff */
[----:B------:R-:W-:Y:S01]  /*4340*/  UIADD3.64 UR24, UPT, UPT, UR26, 0x4, URZ ;  /* 0x000000041a187897 */ /* 0x000fe2000fffe0ff */
[----:B------:R-:W-:Y:S01]  /*4350*/  UMOV UR7, 0x40004040 ;  /* 0x4000404000077882 */ /* 0x000fe20000000000 */
[----:B------:R-:W-:Y:S01]  /*4360*/  UMOV UR30, 0x0 ;  /* 0x00000000001e7882 */ /* 0x000fe20000000000 */
[----:B------:R-:W-:Y:S01]  /*4370*/  UMOV UR31, 0x8200910 ;  /* 0x08200910001f7882 */ /* 0x000fe20000000000 */
[----:B------:R-:W-:Y:S01]  /*4380*/  UMOV UR32, 0x0 ;  /* 0x0000000000207882 */ /* 0x000fe20000000000 */
[----:B------:R-:W-:Y:S01]  /*4390*/  UMOV UR33, 0x8200910 ;  /* 0x0820091000217882 */ /* 0x000fe20000000000 */
[----:B------:R-:W-:Y:S01]  /*43a0*/  UMOV UR4, UR8 ;  /* 0x0000000800047c82 */ /* 0x000fe20008000000 */
[----:B------:R-:W-:Y:S01]  /*43b0*/  UMOV UR5, URZ ;  /* 0x000000ff00057c82 */ /* 0x000fe20008000000 */
[----:B------:R1:W-:Y:S01]  /*43c0*/  UTCHMMA tmem[UR19], gdesc[UR6], tmem[UR18], tmem[UR28], idesc[UR29], !UPT ;  /* 0x00ff1c06130079ea */ /* 0x0003e2000f800012 */
[----:B------:R-:W-:Y:S01]  /*43d0*/  UMOV UR34, 0x0 ;  /* 0x0000000000227882 */ /* 0x000fe20000000000 */
[----:B------:R-:W-:Y:S01]  /*43e0*/  UMOV UR35, 0x8200910 ;  /* 0x0820091000237882 */ /* 0x000fe20000000000 */
[----:B------:R1:W-:Y:S01]  /*43f0*/  UTCHMMA tmem[UR9], gdesc[UR26], tmem[UR18], tmem[UR30], idesc[UR31], UPT ;  /* 0x00ff1e1a090079ea */ /* 0x0003e2000b800012 */
[----:B------:R-:W-:Y:S01]  /*4400*/  UMOV UR4, UR4 ;  /* 0x0000000400047c82 */ /* 0x000fe20008000000 */
[----:B------:R1:W-:Y:S01]  /*4410*/  UTCHMMA tmem[UR22], gdesc[UR20], tmem[UR18], tmem[UR32], idesc[UR33], UPT ;  /* 0x00ff2014160079ea */ /* 0x0003e2000b800012 */
[----:B------:R1:W-:Y:S01]  /*4420*/  UTCHMMA tmem[UR23], gdesc[UR24], tmem[UR18], tmem[UR34], idesc[UR35], UPT ;  /* 0x00ff2218170079ea */ /* 0x0003e2000b800012 */
[----:B------:R1:W-:Y:S01]  /*4430*/  UTCBAR [UR4], URZ ;  /* 0x000000ff040073e9 */ /* 0x0003e200080000ff */
[----:B------:R-:W-:Y:S01]  /*4440*/  NOP ;  /* 0x0000000000007918 */ /* 0x000fe20000000000 */
.L_x_7:
[----:B------:R-:W-:Y:S01]  /*4450*/  BAR.SYNC.DEFER_BLOCKING 0x0 ;  /* 0x0000000000007b1d */ /* 0x000fe20000010000 */
[----:B------:R-:W-:Y:S01]  /*4460*/  ISETP.GE.U32.AND P6, PT, R10, 0x7fffffbc, PT ;  /* 0x7fffffbc0a00780c */ /* 0x000fe20003fc6070 */
[C---:B------:R-:W-:Y:S02]  /*4470*/  VIADD R8, R241.reuse, 0xffffffd9 ;  /* 0xffffffd9f1087836 */ /* 0x040fe40000000000 */
[C---:B------:R-:W-:Y:S02]  /*4480*/  IMAD.WIDE R138, R70.reuse, 0x4, R138 ;  /* 0x00000004468a7825 */ /* 0x040fe400078e028a */
[----:B-1----:R-:W-:Y:S02]  /*4490*/  UMOV UR4, URZ ;  /* 0x000000ff00047c82 */ /* 0x002fe40008000000 */
[----:B------:R-:W-:Y:S02]  /*44a0*/  VIADD R9, R241, 0xffffffd8 ;  /* 0xffffffd8f1097836 */ /* 0x000fe40000000000 */
[----:B------:R-:W-:-:S04]  /*44b0*/  IMAD.WIDE R134, R70, 0x4, R134 ;  /* 0x0000000446867825 */ /* 0x000fc800078e0286 */
[----:B------:R-:W-:-:S04]  /*44c0*/  IMAD.WIDE R132, R70, 0x4, R132 ;  /* 0x0000000446847825 */ /* 0x000fc800078e0284 */
[----:B------:R-:W-:-:S04]  /*44d0*/  IMAD.WIDE R130, R70, 0x4, R130 ;  /* 0x0000000446827825 */ /* 0x000fc800078e0282 */
[C---:B------:R-:W-:Y:S01]  /*44e0*/  IMAD.WIDE R128, R70.reuse, 0x4, R128 ;  /* 0x0000000446807825 */ /* 0x040fe200078e0280 */
[----:B------:R-:W-:Y:S01]  /*44f0*/  @!PT LDS RZ, [RZ] ;  /* 0x00000000fffff984 */ /* 0x000fe20000000800 */
[----:B------:R-:W-:Y:S01]  /*4500*/  @!PT LDS RZ, [RZ] ;  /* 0x00000000fffff984 */ /* 0x000fe20000000800 */
[----:B------:R-:W-:Y:S01]  /*4510*/  @!PT LDS RZ, [RZ] ;  /* 0x00000000fffff984 */ /* 0x000fe20000000800 */
[----:B------:R-:W-:Y:S01]  /*4520*/  LDGSTS.E [R53+0x8000], desc[UR16][R142.64], !P1 ;  /* 0x080000008e357fae */ /* 0x000fe2000c9a1010 */
[----:B------:R-:W-:Y:S02]  /*4530*/  ISETP.GE.U32.AND P1, PT, R11, 0x7fffffbb, PT ;  /* 0x7fffffbb0b00780c */ /* 0x000fe40003f26070 */
[----:B------:R-:W-:Y:S01]  /*4540*/  IMAD.WIDE R126, R70, 0x4, R126 ;  /* 0x00000004467e7825 */ /* 0x000fe200078e027e */
[----:B------:R-:W-:Y:S01]  /*4550*/  LDGSTS.E [R53+0x8004], desc[UR16][R140.64], !P2 ;  /* 0x080040008c357fae */ /* 0x000fe2000d1a1010 */
[----:B------:R-:W-:Y:S02]  /*4560*/  ISETP.GE.U32.AND P2, PT, R8, 0x7fffffba, PT ;  /* 0x7fffffba0800780c */ /* 0x000fe40003f46070 */
[----:B------:R-:W-:Y:S01]  /*4570*/  VIADD R8, R241, 0xffffffd7 ;  /* 0xffffffd7f1087836 */ /* 0x000fe20000000000 */
[----:B------:R1:W-:Y:S01]  /*4580*/  LDGSTS.E [R53+0x8008], desc[UR16][R138.64], !P3 ;  /* 0x080080008a357fae */ /* 0x0003e2000d9a1010 */
[----:B------:R-:W-:Y:S01]  /*4590*/  ISETP.GE.U32.AND P3, PT, R9, 0x7fffffb9, PT ;  /* 0x7fffffb90900780c */ /* 0x000fe20003f66070 */
[----:B------:R-:W-:-:S02]  /*45a0*/  VIADD R9, R241, 0xffffffd6 ;  /* 0xffffffd6f1097836 */ /* 0x000fc40000000000 */
[----:B------:R2:W-:Y:S01]  /*45b0*/  LDGSTS.E [R53+0x800c], desc[UR16][R134.64], !P4 ;  /* 0x0800c00086357fae */ /* 0x0005e2000e1a1010 */
[----:B------:R-:W-:Y:S01]  /*45c0*/  ISETP.GE.U32.AND P4, PT, R8, 0x7fffffb8, PT ;  /* 0x7fffffb80800780c */ /* 0x000fe20003f86070 */
[----:B------:R-:W-:Y:S02]  /*45d0*/  VIADD R8, R241, 0xffffffd5 ;  /* 0xffffffd5f1087836 */ /* 0x000fe40000000000 */
[----:B------:R2:W-:Y:S01]  /*45e0*/  LDGSTS.E [R53+0x8010], desc[UR16][R132.64], !P6 ;  /* 0x0801000084357fae */ /* 0x0005e2000f1a1010 */
[----:B------:R-:W-:Y:S01]  /*45f0*/  ISETP.GE.U32.AND P6, PT, R9, 0x7fffffb7, PT ;  /* 0x7fffffb70900780c */ /* 0x000fe20003fc6070 */
[C---:B------:R-:W-:Y:S02]  /*4600*/  VIADD R9, R241.reuse, 0xffffffcc ;  /* 0xffffffccf1097836 */ /* 0x040fe40000000000 */
[----:B------:R2:W-:Y:S01]  /*4610*/  LDGSTS.E [R53+0x8014], desc[UR16][R130.64], !P1 ;  /* 0x0801400082357fae */ /* 0x0005e2000c9a1010 */
[----:B------:R-:W-:Y:S01]  /*4620*/  ISETP.GE.U32.AND P1, PT, R8, 0x7fffffb6, PT ;  /* 0x7fffffb60800780c */ /* 0x000fe20003f26070 */
[----:B------:R-:W-:-:S02]  /*4630*/  VIADD R8, R241, 0xffffffcd ;  /* 0xffffffcdf1087836 */ /* 0x000fc40000000000 */
[----:B------:R2:W-:Y:S01]  /*4640*/  LDGSTS.E [R53+0x8018], desc[UR16][R128.64], !P2 ;  /* 0x0801800080357fae */ /* 0x0005e2000d1a1010 */
[----:B------:R-:W-:Y:S01]  /*4650*/  ISETP.GE.U32.AND P2, PT, R9, 0x7fffffad, PT ;  /* 0x7fffffad0900780c */ /* 0x000fe20003f46070 */
[C---:B------:R-:W-:Y:S02]  /*4660*/  VIADD R10, R241.reuse, 0xffffffce ;  /* 0xffffffcef10a7836 */ /* 0x040fe40000000000 */
[----:B------:R2:W-:Y:S01]  /*4670*/  LDGSTS.E [R53+0x801c], desc[UR16][R126.64], !P3 ;  /* 0x0801c0007e357fae */ /* 0x0005e2000d9a1010 */
[----:B------:R-:W-:Y:S01]  /*4680*/  ISETP.GE.U32.AND P3, PT, R8, 0x7fffffae, PT ;  /* 0x7fffffae0800780c */ /* 0x000fe20003f66070 */
[C---:B------:R-:W-:Y:S01]  /*4690*/  VIADD R9, R241.reuse, 0xffffffcf ;  /* 0xffffffcff1097836 */ /* 0x040fe20000000000 */
[----:B------:R-:W-:Y:S01]  /*46a0*/  SEL R12, RZ, 0x1, P2 ;  /* 0x00000001ff0c7807 */ /* 0x000fe20001000000 */
[C---:B------:R-:W-:Y:S01]  /*46b0*/  VIADD R8, R241.reuse, 0xffffffc1 ;  /* 0xffffffc1f1087836 */ /* 0x040fe20000000000 */
[----:B------:R-:W-:Y:S01]  /*46c0*/  ISETP.GE.U32.AND P2, PT, R10, 0x7fffffaf, PT ;  /* 0x7fffffaf0a00780c */ /* 0x000fe20003f46070 */
[----:B------:R-:W-:Y:S01]  /*46d0*/  VIADD R14, R241, 0xffffffc4 ;  /* 0xffffffc4f10e7836 */ /* 0x000fe20000000000 */
[----:B------:R-:W-:Y:S01]  /*46e0*/  SEL R13, RZ, 0x1fffe, P3 ;  /* 0x0001fffeff0d7807 */ /* 0x000fe20001800000 */
[----:B------:R-:W-:Y:S01]  /*46f0*/  IMAD.IADD R6, R6, 0x1, R7 ;  /* 0x0000000106067824 */ /* 0x000fe200078e0207 */
[----:B------:R-:W-:Y:S01]  /*4700*/  ISETP.GE.U32.AND P3, PT, R9, 0x7fffffb0, PT ;  /* 0x7fffffb00900780c */ /* 0x000fe20003f66070 */
[C---:B------:R-:W-:Y:S01]  /*4710*/  VIADD R9, R241.reuse, 0xffffffc2 ;  /* 0xffffffc2f1097836 */ /* 0x040fe20000000000 */
[----:B------:R-:W-:Y:S01]  /*4720*/  SEL R10, RZ, 0x4, P2 ;  /* 0x00000004ff0a7807 */ /* 0x000fe20001000000 */
[C---:B------:R-:W-:Y:S01]  /*4730*/  VIADD R15, R241.reuse, 0xffffffc6 ;  /* 0xffffffc6f10f7836 */ /* 0x040fe20000000000 */
[----:B------:R-:W-:Y:S01]  /*4740*/  ISETP.GE.U32.AND P2, PT, R8, 0x7fffffa2, PT ;  /* 0x7fffffa20800780c */ /* 0x000fe20003f46070 */
[C---:B------:R-:W-:Y:S01]  /*4750*/  VIADD R8, R241.reuse, 0xffffffc3 ;  /* 0xffffffc3f1087836 */ /* 0x040fe20000000000 */
[----:B------:R-:W-:Y:S01]  /*4760*/  SEL R11, RZ, 0x7fff8, P3 ;  /* 0x0007fff8ff0b7807 */ /* 0x000fe20001800000 */
[----:B------:R-:W-:Y:S01]  /*4770*/  VIADD R18, R241, 0xffffffc7 ;  /* 0xffffffc7f1127836 */ /* 0x000fe20000000000 */
[----:B------:R-:W-:Y:S01]  /*4780*/  ISETP.GE.U32.AND P3, PT, R9, 0x7fffffa3, PT ;  /* 0x7fffffa30900780c */ /* 0x000fe20003f66070 */
[----:B------:R-:W-:Y:S01]  /*4790*/  IMAD.IADD R12, R12, 0x1, R13 ;  /* 0x000000010c0c7824 */ /* 0x000fe200078e020d */
[----:B------:R-:W-:Y:S01]  /*47a0*/  SEL R16, RZ, 0x1fffe, P2 ;  /* 0x0001fffeff107807 */ /* 0x000fe20001000000 */
[C---:B------:R-:W-:Y:S01]  /*47b0*/  VIADD R19, R241.reuse, 0xffffffd4 ;  /* 0xffffffd4f1137836 */ /* 0x040fe20000000000 */
[----:B------:R-:W-:Y:S01]  /*47c0*/  ISETP.GE.U32.AND P2, PT, R8, 0x7fffffa4, PT ;  /* 0x7fffffa40800780c */ /* 0x000fe20003f46070 */
[----:B------:R-:W-:Y:S01]  /*47d0*/  VIADD R8, R241, 0xffffffc5 ;  /* 0xffffffc5f1087836 */ /* 0x000fe20000000000 */
[----:B------:R-:W-:Y:S01]  /*47e0*/  SEL R9, RZ, 0x4, P3 ;  /* 0x00000004ff097807 */ /* 0x000fe20001800000 */
[----:B------:R-:W-:Y:S01]  /*47f0*/  IMAD.WIDE R124, R70, 0x4, R124 ;  /* 0x00000004467c7825 */ /* 0x000fe200078e027c */
[----:B------:R-:W-:-:S02]  /*4800*/  ISETP.GE.U32.AND P3, PT, R14, 0x7fffffa5, PT ;  /* 0x7fffffa50e00780c */ /* 0x000fc40003f66070 */
[----:B------:R-:W-:Y:S01]  /*4810*/  SEL R14, RZ, 0x7fff8, P2 ;  /* 0x0007fff8ff0e7807 */ /* 0x000fe20001000000 */
[----:B------:R-:W-:Y:S01]  /*4820*/  IMAD.WIDE R122, R70, 0x4, R122 ;  /* 0x00000004467a7825 */ /* 0x000fe200078e027a */
[----:B------:R-:W-:Y:S01]  /*4830*/  ISETP.GE.U32.AND P2, PT, R8, 0x7fffffa6, PT ;  /* 0x7fffffa60800780c */ /* 0x000fe20003f46070 */
[----:B------:R2:W-:Y:S01]  /*4840*/  LDGSTS.E [R53+0x8020], desc[UR16][R124.64], !P4 ;  /* 0x080200007c357fae */ /* 0x0005e2000e1a1010 */
[----:B------:R-:W-:Y:S01]  /*4850*/  SEL R17, RZ, 0x1, P3 ;  /* 0x00000001ff117807 */ /* 0x000fe20001800000 */
[----:B------:R-:W-:Y:S01]  /*4860*/  VIADD R8, R241, 0xffffffc0 ;  /* 0xffffffc0f1087836 */ /* 0x000fe20000000000 */
[----:B------:R-:W-:Y:S01]  /*4870*/  SEL R20, RZ, 0x1fffe, P2 ;  /* 0x0001fffeff147807 */ /* 0x000fe20001000000 */
[----:B------:R2:W-:Y:S01]  /*4880*/  LDGSTS.E [R53+0x8024], desc[UR16][R122.64], !P6 ;  /* 0x080240007a357fae */ /* 0x0005e2000f1a1010 */
[----:B------:R-:W-:Y:S01]  /*4890*/  ISETP.GE.U32.AND P3, PT, R15, 0x7fffffa7, PT ;  /* 0x7fffffa70f00780c */ /* 0x000fe20003f66070 */
[----:B------:R-:W-:Y:S01]  /*48a0*/  IMAD.WIDE R120, R70, 0x4, R120 ;  /* 0x0000000446787825 */ /* 0x000fe200078e0278 */
[----:B------:R-:W-:-:S02]  /*48b0*/  ISETP.GE.U32.AND P2, PT, R8, 0x7fffffa1, PT ;  /* 0x7fffffa10800780c */ /* 0x000fc40003f46070 */
[----:B------:R-:W-:Y:S01]  /*48c0*/  LOP3.LUT R6, R6, 0x3, RZ, 0xc0, !PT ;  /* 0x0000000306067812 */ /* 0x000fe200078ec0ff */
[----:B------:R-:W-:Y:S01]  /*48d0*/  IMAD.IADD R17, R17, 0x1, R20 ;  /* 0x0000000111117824 */ /* 0x000fe200078e0214 */
[----:B------:R-:W-:Y:S01]  /*48e0*/  SEL R7, RZ, 0x1, P2 ;  /* 0x00000001ff077807 */ /* 0x000fe20001000000 */
[----:B------:R2:W-:Y:S01]  /*48f0*/  LDGSTS.E [R53+0x8028], desc[UR16][R120.64], !P1 ;  /* 0x0802800078357fae */ /* 0x0005e2000c9a1010 */
[----:B------:R-:W-:Y:S01]  /*4900*/  SEL R15, RZ, 0x4, P3 ;  /* 0x00000004ff0f7807 */ /* 0x000fe20001800000 */
[----:B------:R-:W-:Y:S01]  /*4910*/  IMAD.WIDE R118, R70, 0x4, R118 ;  /* 0x0000000446767825 */ /* 0x000fe200078e0276 */
[----:B------:R-:W-:Y:S02]  /*4920*/  ISETP.GE.U32.AND P3, PT, R18, 0x7fffffa8, PT ;  /* 0x7fffffa81200780c */ /* 0x000fe40003f66070 */
[----:B------:R-:W-:Y:S01]  /*4930*/  IADD3 R4, PT, PT, R6, R5, R4 ;  /* 0x0000000506047210 */ /* 0x000fe20007ffe004 */
[----:B------:R-:W-:Y:S01]  /*4940*/  IMAD.IADD R7, R7, 0x1, R16 ;  /* 0x0000000107077824 */ /* 0x000fe200078e0210 */
[----:B------:R-:W-:Y:S01]  /*4950*/  SEL R18, RZ, 0x7fff8, P3 ;  /* 0x0007fff8ff127807 */ /* 0x000fe20001800000 */
[----:B------:R-:W-:Y:S01]  /*4960*/  VIADD R5, R241, 0xffffffd3 ;  /* 0xffffffd3f1057836 */ /* 0x000fe20000000000 */
[----:B------:R-:W-:Y:S01]  /*4970*/  LOP3.LUT R17, R17, 0x3, RZ, 0xc0, !PT ;  /* 0x0000000311117812 */ /* 0x000fe200078ec0ff */
[----:B------:R-:W-:Y:S01]  /*4980*/  IMAD.SHL.U32 R4, R4, 0x100, RZ ;  /* 0x0000010004047824 */ /* 0x000fe200078e00ff */
[----:B------:R-:W-:Y:S01]  /*4990*/  LOP3.LUT R7, R7, 0x3, RZ, 0xc0, !PT ;  /* 0x0000000307077812 */ /* 0x000fe200078ec0ff */
[----:B------:R-:W-:Y:S01]  /*49a0*/  IMAD.WIDE R116, R70, 0x4, R116 ;  /* 0x0000000446747825 */ /* 0x000fe200078e0274 */
[----:B------:R-:W-:-:S02]  /*49b0*/  LOP3.LUT R12, R12, 0x3, RZ, 0xc0, !PT ;  /* 0x000000030c0c7812 */ /* 0x000fc400078ec0ff */
[----:B------:R-:W-:Y:S01]  /*49c0*/  IADD3 R7, PT, PT, R7, R14, R9 ;  /* 0x0000000e07077210 */ /* 0x000fe20007ffe009 */
[C---:B------:R-:W-:Y:S01]  /*49d0*/  IMAD.WIDE R114, R70.reuse, 0x4, R114 ;  /* 0x0000000446727825 */ /* 0x040fe200078e0272 */
[----:B------:R-:W-:Y:S02]  /*49e0*/  IADD3 R18, PT, PT, R17, R18, R15 ;  /* 0x0000001211127210 */ /* 0x000fe40007ffe00f */
[----:B------:R-:W-:Y:S01]  /*49f0*/  LOP3.LUT R7, R7, 0xf, RZ, 0xc0, !PT ;  /* 0x0000000f07077812 */ /* 0x000fe200078ec0ff */
[----:B------:R-:W-:Y:S01]  /*4a00*/  IMAD.WIDE R112, R70, 0x4, R112 ;  /* 0x0000000446707825 */ /* 0x000fe200078e0270 */
[----:B------:R-:W-:Y:S02]  /*4a10*/  IADD3 R11, PT, PT, R12, R11, R10 ;  /* 0x0000000b0c0b7210 */ /* 0x000fe40007ffe00a */
[----:B------:R-:W-:Y:S01]  /*4a20*/  LOP3.LUT R4, R4, 0xf00, RZ, 0xe2, !PT ;  /* 0x00000f0004047812 */ /* 0x000fe200078ee2ff */
[----:B------:R-:W-:Y:S01]  /*4a30*/  IMAD R7, R18, 0x10, R7 ;  /* 0x0000001012077824 */ /* 0x000fe200078e0207 */
[----:B------:R-:W-:Y:S01]  /*4a40*/  ISETP.GE.U32.AND P3, PT, R19, 0x7fffffb5, PT ;  /* 0x7fffffb51300780c */ /* 0x000fe20003f66070 */
[----:B------:R-:W-:Y:S01]  /*4a50*/  IMAD.WIDE R110, R70, 0x4, R110 ;  /* 0x00000004466e7825 */ /* 0x000fe200078e026e */
[----:B------:R-:W-:-:S02]  /*4a60*/  ISETP.GE.U32.AND P4, PT, R5, 0x7fffffb4, PT ;  /* 0x7fffffb40500780c */ /* 0x000fc40003f86070 */
[----:B------:R-:W-:Y:S01]  /*4a70*/  LOP3.LUT R6, R7, 0xff, RZ, 0xc0, !PT ;  /* 0x000000ff07067812 */ /* 0x000fe200078ec0ff */
[----:B------:R-:W-:Y:S02]  /*4a80*/  IMAD R11, R11, 0x1000, R4 ;  /* 0x000010000b0b7824 */ /* 0x000fe400078e0204 */
[----:B------:R-:W-:Y:S02]  /*4a90*/  VIADD R4, R241, 0xffffffd2 ;  /* 0xffffffd2f1047836 */ /* 0x000fe40000000000 */
[----:B------:R-:W-:Y:S02]  /*4aa0*/  IMAD.IADD R6, R11, 0x1, R6 ;  /* 0x000000010b067824 */ /* 0x000fe400078e0206 */
[----:B------:R-:W-:Y:S01]  /*4ab0*/  IMAD.WIDE R108, R70, 0x4, R108 ;  /* 0x00000004466c7825 */ /* 0x000fe200078e026c */
[----:B------:R-:W-:Y:S01]  /*4ac0*/  ISETP.GE.U32.AND P6, PT, R4, 0x7fffffb3, PT ;  /* 0x7fffffb30400780c */ /* 0x000fe20003fc6070 */
[----:B------:R2:W-:Y:S01]  /*4ad0*/  LDGSTS.E [R53+0x802c], desc[UR16][R118.64], !P3 ;  /* 0x0802c00076357fae */ /* 0x0005e2000d9a1010 */
[----:B------:R-:W-:Y:S01]  /*4ae0*/  LOP3.LUT R6, R6, 0xffff, RZ, 0xc0, !PT ;  /* 0x0000ffff06067812 */ /* 0x000fe200078ec0ff */
[----:B------:R-:W-:-:S02]  /*4af0*/  VIADD R4, R241, 0xffffffd1 ;  /* 0xffffffd1f1047836 */ /* 0x000fc40000000000 */
[----:B------:R-:W-:Y:S01]  /*4b00*/  VIADD R241, R241, 0xffffffd0 ;  /* 0xffffffd0f1f17836 */ /* 0x000fe20000000000 */
[----:B------:R2:W-:Y:S01]  /*4b10*/  LDGSTS.E [R53+0x8030], desc[UR16][R116.64], !P4 ;  /* 0x0803000074357fae */ /* 0x0005e2000e1a1010 */
[----:B------:R-:W-:Y:S01]  /*4b20*/  SHF.R.U32.HI R5, RZ, 0xd, R6 ;  /* 0x0000000dff057819 */ /* 0x000fe20000011606 */
[----:B------:R-:W-:Y:S01]  /*4b30*/  IMAD.WIDE R106, R70, 0x4, R106 ;  /* 0x00000004466a7825 */ /* 0x000fe200078e026a */
[----:B------:R-:W-:Y:S02]  /*4b40*/  ISETP.GE.U32.AND P1, PT, R4, 0x7fffffb2, PT ;  /* 0x7fffffb20400780c */ /* 0x000fe40003f26070 */
[----:B------:R-:W-:Y:S01]  /*4b50*/  SHF.R.U32.HI R4, RZ, 0xf, R6 ;  /* 0x0000000fff047819 */ /* 0x000fe20000011606 */
[----:B------:R-:W-:Y:S01]  /*4b60*/  IMAD.WIDE R104, R70, 0x4, R104 ;  /* 0x0000000446687825 */ /* 0x000fe200078e0268 */
[----:B------:R-:W-:Y:S01]  /*4b70*/  ISETP.GE.U32.AND P3, PT, R241, 0x7fffffb1, PT ;  /* 0x7fffffb1f100780c */ /* 0x000fe20003f66070 */
[----:B------:R2:W-:Y:S01]  /*4b80*/  LDGSTS.E [R53+0x8034], desc[UR16][R114.64], !P6 ;  /* 0x0803400072357fae */ /* 0x0005e2000f1a1010 */
[----:B------:R-:W-:Y:S01]  /*4b90*/  LOP3.LUT P4, RZ, R4, 0x1, RZ, 0xc0, !PT ;  /* 0x0000000104ff7812 */ /* 0x000fe2000788c0ff */
[----:B------:R-:W-:Y:S01]  /*4ba0*/  IMAD.WIDE R102, R70, 0x4, R102 ;  /* 0x0000000446667825 */ /* 0x000fe200078e0266 */
[----:B------:R-:W-:-:S03]  /*4bb0*/  SHF.R.U32.HI R4, RZ, 0xe, R6 ;  /* 0x0000000eff047819 */ /* 0x000fc60000011606 */
[----:B------:R-:W-:Y:S01]  /*4bc0*/  IMAD.WIDE R100, R70, 0x4, R100 ;  /* 0x0000000446647825 */ /* 0x000fe200078e0264 */
[----:B------:R-:W-:Y:S01]  /*4bd0*/  LOP3.LUT P6, RZ, R4, 0x1, RZ, 0xc0, !PT ;  /* 0x0000000104ff7812 */ /* 0x000fe200078cc0ff */
[----:B------:R2:W-:Y:S01]  /*4be0*/  LDGSTS.E [R53+0x8038], desc[UR16][R112.64], !P1 ;  /* 0x0803800070357fae */ /* 0x0005e2000c9a1010 */
[----:B------:R-:W-:Y:S01]  /*4bf0*/  LOP3.LUT P1, RZ, R5, 0x1, RZ, 0xc0, !PT ;  /* 0x0000000105ff7812 */ /* 0x000fe2000782c0ff */
[C---:B------:R-:W-:Y:S01]  /*4c00*/  IMAD.WIDE R98, R70.reuse, 0x4, R98 ;  /* 0x0000000446627825 */ /* 0x040fe200078e0262 */
[--C-:B------:R-:W-:Y:S01]  /*4c10*/  SHF.R.U32.HI R4, RZ, 0xc, R6.reuse ;  /* 0x0000000cff047819 */ /* 0x100fe20000011606 */
[----:B------:R2:W-:Y:S01]  /*4c20*/  LDGSTS.E [R53+0x803c], desc[UR16][R110.64], !P3 ;  /* 0x0803c0006e357fae */ /* 0x0005e2000d9a1010 */
[----:B------:R-:W-:Y:S01]  /*4c30*/  SHF.R.U32.HI R5, RZ, 0xb, R6 ;  /* 0x0000000bff057819 */ /* 0x000fe20000011606 */
[----:B------:R-:W-:Y:S01]  /*4c40*/  IMAD.WIDE R96, R70, 0x4, R96 ;  /* 0x0000000446607825 */ /* 0x000fe200078e0260 */
[----:B------:R-:W-:Y:S01]  /*4c50*/  LOP3.LUT P3, RZ, R4, 0x1, RZ, 0xc0, !PT ;  /* 0x0000000104ff7812 */ /* 0x000fe2000786c0ff */
[----:B------:R2:W-:Y:S01]  /*4c60*/  LDGSTS.E [R53+0x8040], desc[UR16][R108.64], P4 ;  /* 0x080400006c357fae */ /* 0x0005e2000a1a1010 */
[----:B------:R-:W-:Y:S01]  /*4c70*/  LOP3.LUT P4, RZ, R5, 0x1, RZ, 0xc0, !PT ;  /* 0x0000000105ff7812 */ /* 0x000fe2000788c0ff */
[C---:B------:R-:W-:Y:S01]  /*4c80*/  IMAD.WIDE R94, R70.reuse, 0x4, R94 ;  /* 0x00000004465e7825 */ /* 0x040fe200078e025e */
[--C-:B------:R-:W-:Y:S01]  /*4c90*/  SHF.R.U32.HI R4, RZ, 0xa, R6.reuse ;  /* 0x0000000aff047819 */ /* 0x100fe20000011606 */
[----:B------:R2:W-:Y:S01]  /*4ca0*/  LDGSTS.E [R53+0x8044], desc[UR16][R106.64], P6 ;  /* 0x080440006a357fae */ /* 0x0005e2000b1a1010 */
        /* <DEDUP_REMOVED lines=21> */
[----:B------:R-:W-:Y:S01]  /*4e00*/  IMAD.WIDE R82, R70, 0x4, R82 ;  /* 0x0000000446527825 */ /* 0x000fe200078e0252 */
[--C-:B------:R-:W-:Y:S01]  /*4e10*/  SHF.R.U32.HI R4, RZ, 0x4, R6.reuse ;  /* 0x00000004ff047819 */ /* 0x100fe20000011606 */
[----:B------:R2:W-:Y:S02]  /*4e20*/  LDGSTS.E [R53+0x805c], desc[UR16][R94.64], P3 ;  /* 0x0805c0005e357fae */ /* 0x0005e400099a1010 */
[----:B-1----:R-:W-:Y:S01]  /*4e30*/  IMAD.SHL.U32 R139, R145, 0x20, RZ ;  /* 0x00000020918b7824 */ /* 0x002fe200078e00ff */
[----:B------:R-:W-:Y:S01]  /*4e40*/  LOP3.LUT P3, RZ, R4, 0x1, RZ, 0xc0, !PT ;  /* 0x0000000104ff7812 */ /* 0x000fe2000786c0ff */
[----:B------:R2:W-:Y:S01]  /*4e50*/  LDGSTS.E [R53+0x8060], desc[UR16][R92.64], P4 ;  /* 0x080600005c357fae */ /* 0x0005e2000a1a1010 */
[----:B------:R-:W-:Y:S01]  /*4e60*/  SHF.R.U32.HI R4, RZ, 0x3, R6 ;  /* 0x00000003ff047819 */ /* 0x000fe20000011606 */
[----:B------:R-:W-:Y:S01]  /*4e70*/  IMAD.WIDE R80, R70, 0x4, R80 ;  /* 0x0000000446507825 */ /* 0x000fe200078e0250 */
[----:B------:R-:W-:Y:S01]  /*4e80*/  ISETP.GE.AND P4, PT, R58, R243, PT ;  /* 0x000000f33a00720c */ /* 0x000fe20003f86270 */
[----:B------:R2:W-:Y:S01]  /*4e90*/  LDGSTS.E [R53+0x8064], desc[UR16][R90.64], P6 ;  /* 0x080640005a357fae */ /* 0x0005e2000b1a1010 */
[----:B------:R-:W-:Y:S01]  /*4ea0*/  LOP3.LUT P6, RZ, R4, 0x1, RZ, 0xc0, !PT ;  /* 0x0000000104ff7812 */ /* 0x000fe200078cc0ff */
[----:B------:R-:W-:Y:S01]  /*4eb0*/  IMAD.WIDE R78, R70, 0x4, R78 ;  /* 0x00000004464e7825 */ /* 0x000fe200078e024e */
[----:B------:R-:W-:Y:S01]  /*4ec0*/  SHF.R.U32.HI R4, RZ, 0x2, R6 ;  /* 0x00000002ff047819 */ /* 0x000fe20000011606 */
[----:B------:R2:W-:Y:S01]  /*4ed0*/  LDGSTS.E [R53+0x8068], desc[UR16][R88.64], P1 ;  /* 0x0806800058357fae */ /* 0x0005e200089a1010 */
[----:B------:R-:W-:Y:S01]  /*4ee0*/  ISETP.GT.AND P1, PT, R236, 0x3f, PT ;  /* 0x0000003fec00780c */ /* 0x000fe20003f24270 */
[C---:B------:R-:W-:Y:S01]  /*4ef0*/  IMAD.WIDE R146, R139.reuse, 0x4, R146 ;  /* 0x000000048b927825 */ /* 0x040fe200078e0292 */
[----:B------:R-:W-:Y:S01]  /*4f00*/  SEL R5, RZ, 0x4, P4 ;  /* 0x00000004ff057807 */ /* 0x000fe20002000000 */
[----:B------:R2:W-:Y:S01]  /*4f10*/  LDGSTS.E [R53+0x806c], desc[UR16][R86.64], P3 ;  /* 0x0806c00056357fae */ /* 0x0005e200099a1010 */
[----:B------:R-:W-:Y:S01]  /*4f20*/  SHF.R.U32.HI R6, RZ, 0x1, R6 ;  /* 0x00000001ff067819 */ /* 0x000fe20000011606 */
[----:B------:R-:W-:Y:S01]  /*4f30*/  IMAD.WIDE R150, R139, 0x4, R150 ;  /* 0x000000048b967825 */ /* 0x000fe200078e0296 */
[----:B------:R-:W-:-:S02]  /*4f40*/  LOP3.LUT P4, RZ, R4, 0x1, RZ, 0xc0, !PT ;  /* 0x0000000104ff7812 */ /* 0x000fc4000788c0ff */
[----:B------:R-:W-:Y:S01]  /*4f50*/  SEL R5, R5, RZ, P1 ;  /* 0x000000ff05057207 */ /* 0x000fe20000800000 */
[----:B------:R2:W-:Y:S01]  /*4f60*/  LDGSTS.E [R53+0x8070], desc[UR16][R84.64], P6 ;  /* 0x0807000054357fae */ /* 0x0005e2000b1a1010 */
[----:B------:R-:W-:Y:S01]  /*4f70*/  LOP3.LUT P3, RZ, R6, 0x1, RZ, 0xc0, !PT ;  /* 0x0000000106ff7812 */ /* 0x000fe2000786c0ff */
[----:B------:R-:W-:Y:S01]  /*4f80*/  IMAD.WIDE R154, R139, 0x4, R154 ;  /* 0x000000048b9a7825 */ /* 0x000fe200078e029a */
[----:B------:R-:W-:Y:S02]  /*4f90*/  ISETP.NE.U32.AND P1, PT, R5, RZ, PT ;  /* 0x000000ff0500720c */ /* 0x000fe40003f25070 */
[----:B------:R-:W-:Y:S01]  /*4fa0*/  ISETP.GE.AND P6, PT, R236, 0x20, PT ;  /* 0x00000020ec00780c */ /* 0x000fe20003fc6270 */
[----:B------:R-:W-:-:S04]  /*4fb0*/  IMAD.WIDE R158, R139, 0x4, R158 ;  /* 0x000000048b9e7825 */ /* 0x000fc800078e029e */
[----:B------:R2:W-:Y:S01]  /*4fc0*/  LDGSTS.E [R53+0x8074], desc[UR16][R82.64], P4 ;  /* 0x0807400052357fae */ /* 0x0005e2000a1a1010 */
[----:B------:R-:W-:-:S03]  /*4fd0*/  IMAD.WIDE R162, R139, 0x4, R162 ;  /* 0x000000048ba27825 */ /* 0x000fc600078e02a2 */
[----:B------:R2:W-:Y:S01]  /*4fe0*/  LDGSTS.E [R53+0x8078], desc[UR16][R80.64], P3 ;  /* 0x0807800050357fae */ /* 0x0005e200099a1010 */
[----:B------:R-:W-:-:S03]  /*4ff0*/  IMAD.WIDE R166, R139, 0x4, R166 ;  /* 0x000000048ba67825 */ /* 0x000fc600078e02a6 */
[----:B------:R2:W-:Y:S01]  /*5000*/  LDGSTS.E [R53+0x807c], desc[UR16][R78.64], !P2 ;  /* 0x0807c0004e357fae */ /* 0x0005e2000d1a1010 */
[----:B------:R-:W-:-:S03]  /*5010*/  IMAD.WIDE R170, R139, 0x4, R170 ;  /* 0x000000048baa7825 */ /* 0x000fc600078e02aa */
[----:B------:R-:W0:Y:S01]  /*5020*/  LDGDEPBAR ;  /* 0x00000000000079af */ /* 0x000e220000000000 */
[----:B------:R-:W-:-:S03]  /*5030*/  IMAD.WIDE R174, R139, 0x4, R174 ;  /* 0x000000048bae7825 */ /* 0x000fc600078e02ae */
[----:B------:R2:W-:Y:S01]  /*5040*/  LDGSTS.E [R239+0x4000], desc[UR16][R146.64], P1 ;  /* 0x0400000092ef7fae */ /* 0x0005e200089a1010 */
        /* <DEDUP_REMOVED lines=47> */
[----:B------:R2:W-:Y:S04]  /*5340*/  LDGSTS.E [R237+0x6200], desc[UR16][R180.64], P1 ;  /* 0x06200000b4ed7fae */ /* 0x0005e800089a1010 */
[----:B------:R2:W-:Y:S04]  /*5350*/  LDGSTS.E [R237+0x6600], desc[UR16][R184.64], P1 ;  /* 0x06600000b8ed7fae */ /* 0x0005e800089a1010 */
[----:B------:R2:W-:Y:S04]  /*5360*/  LDGSTS.E [R237+0x6a00], desc[UR16][R188.64], P1 ;  /* 0x06a00000bced7fae */ /* 0x0005e800089a1010 */
[----:B------:R2:W-:Y:S04]  /*5370*/  LDGSTS.E [R237+0x6e00], desc[UR16][R192.64], P1 ;  /* 0x06e00000c0ed7fae */ /* 0x0005e800089a1010 */
[----:B------:R2:W-:Y:S04]  /*5380*/  LDGSTS.E [R237+0x7200], desc[UR16][R196.64], P1 ;  /* 0x07200000c4ed7fae */ /* 0x0005e800089a1010 */
[----:B------:R2:W-:Y:S04]  /*5390*/  LDGSTS.E [R237+0x7600], desc[UR16][R200.64], P1 ;  /* 0x07600000c8ed7fae */ /* 0x0005e800089a1010 */
[----:B------:R2:W-:Y:S04]  /*53a0*/  LDGSTS.E [R237+0x7a00], desc[UR16][R204.64], P1 ;  /* 0x07a00000cced7fae */ /* 0x0005e800089a1010 */
[----:B------:R2:W-:Y:S01]  /*53b0*/  LDGSTS.E [R237+0x7e00], desc[UR16][R208.64], P1 ;  /* 0x07e00000d0ed7fae */ /* 0x0005e200089a1010 */
[----:B------:R-:W-:-:S03]  /*53c0*/  ISETP.GE.AND P1, PT, R236, 0x40, PT ;  /* 0x00000040ec00780c */ /* 0x000fc60003f26270 */
[----:B------:R-:W0:Y:S10]  /*53d0*/  LDGDEPBAR ;  /* 0x00000000000079af */ /* 0x000e340000000000 */
[----:B--2---:R-:W-:Y:S05]  /*53e0*/  @!P1 BRA `(.L_x_8) ;  /* 0x0000002c002c9947 */ /* 0x004fea0003800000 */
[----:B------:R-:W-:Y:S01]  /*53f0*/  SHF.R.S32.HI R4, RZ, 0x1f, R71 ;  /* 0x0000001fff047819 */ /* 0x000fe20000011447 */
[----:B------:R-:W-:Y:S01]  /*5400*/  IMAD.SHL.U32 R132, R139, 0x8, RZ ;  /* 0x000000088b847824 */ /* 0x000fe200078e00ff */
[----:B------:R-:W-:Y:S01]  /*5410*/  SHF.R.S32.HI R5, RZ, 0x1f, R236 ;  /* 0x0000001fff057819 */ /* 0x000fe200000114ec */
[----:B------:R-:W-:Y:S01]  /*5420*/  UMOV UR6, URZ ;  /* 0x000000ff00067c82 */ /* 0x000fe20008000000 */
[----:B------:R-:W-:Y:S01]  /*5430*/  SHF.R.S32.HI R7, RZ, 0x1f, R144 ;  /* 0x0000001fff077819 */ /* 0x000fe20000011490 */
[----:B------:R-:W-:Y:S01]  /*5440*/  UMOV UR7, URZ ;  /* 0x000000ff00077c82 */ /* 0x000fe20008000000 */
[----:B------:R-:W-:Y:S01]  /*5450*/  SHF.R.S32.HI R140, RZ, 0x1f, R139 ;  /* 0x0000001fff8c7819 */ /* 0x000fe2000001148b */
[----:B------:R-:W-:Y:S01]  /*5460*/  UMOV UR5, URZ ;  /* 0x000000ff00057c82 */ /* 0x000fe20008000000 */
[----:B------:R-:W-:Y:S02]  /*5470*/  SHF.L.U64.HI R138, R71, 0x2, R4 ;  /* 0x00000002478a7819 */ /* 0x000fe40000010204 */
[----:B------:R-:W-:-:S02]  /*5480*/  LEA.HI R236, R5, R236, RZ, 0x5 ;  /* 0x000000ec05ec7211 */ /* 0x000fc400078f28ff */
[----:B------:R-:W-:Y:S02]  /*5490*/  SHF.L.U64.HI R71, R144, 0x2, R7 ;  /* 0x0000000290477819 */ /* 0x000fe40000010207 */
[----:B------:R-:W-:Y:S02]  /*54a0*/  SHF.R.S32.HI R6, RZ, 0x1f, R235 ;  /* 0x0000001fff067819 */ /* 0x000fe400000114eb */
[----:B------:R-:W-:Y:S02]  /*54b0*/  SHF.R.S32.HI R7, RZ, 0x1f, R234 ;  /* 0x0000001fff077819 */ /* 0x000fe400000114ea */
[----:B------:R-:W-:Y:S02]  /*54c0*/  SHF.R.S32.HI R4, RZ, 0x1f, R233 ;  /* 0x0000001fff047819 */ /* 0x000fe400000114e9 */
[----:B------:R-:W-:Y:S02]  /*54d0*/  SHF.R.S32.HI R5, RZ, 0x1f, R232 ;  /* 0x0000001fff057819 */ /* 0x000fe400000114e8 */
[----:B------:R-:W-:-:S02]  /*54e0*/  SHF.L.U64.HI R135, R139, 0x3, R140 ;  /* 0x000000038b877819 */ /* 0x000fc4000001028c */
[-C--:B------:R-:W-:Y:S02]  /*54f0*/  LEA R12, P1, R235, R132.reuse, 0x2 ;  /* 0x00000084eb0c7211 */ /* 0x080fe400078210ff */
[-C--:B------:R-:W-:Y:S02]  /*5500*/  LEA R142, P2, R234, R132.reuse, 0x2 ;  /* 0x00000084ea8e7211 */ /* 0x080fe400078410ff */
[-C--:B------:R-:W-:Y:S02]  /*5510*/  LEA R11, P3, R233, R132.reuse, 0x2 ;  /* 0x00000084e90b7211 */ /* 0x080fe400078610ff */
[----:B------:R-:W-:Y:S02]  /*5520*/  LEA R10, P4, R232, R132, 0x2 ;  /* 0x00000084e80a7211 */ /* 0x000fe400078810ff */
[-C--:B------:R-:W-:Y:S02]  /*5530*/  LEA.HI.X R235, R235, R135.reuse, R6, 0x2, P1 ;  /* 0x00000087ebeb7211 */ /* 0x080fe400008f1406 */
[----:B------:R-:W-:-:S02]  /*5540*/  LEA.HI.X R234, R234, R135, R7, 0x2, P2 ;  /* 0x00000087eaea7211 */ /* 0x000fc400010f1407 */
[-C--:B------:R-:W-:Y:S02]  /*5550*/  LEA.HI.X R233, R233, R135.reuse, R4, 0x2, P3 ;  /* 0x00000087e9e97211 */ /* 0x080fe400018f1404 */
[----:B------:R-:W-:Y:S02]  /*5560*/  LEA.HI.X R79, R232, R135, R5, 0x2, P4 ;  /* 0x00000087e84f7211 */ /* 0x000fe400020f1405 */
[----:B------:R-:W-:Y:S02]  /*5570*/  SHF.R.S32.HI R6, RZ, 0x1f, R231 ;  /* 0x0000001fff067819 */ /* 0x000fe400000114e7 */
[----:B------:R-:W-:Y:S02]  /*5580*/  SHF.R.S32.HI R7, RZ, 0x1f, R230 ;  /* 0x0000001fff077819 */ /* 0x000fe400000114e6 */
[----:B------:R-:W-:Y:S02]  /*5590*/  SHF.R.S32.HI R4, RZ, 0x1f, R229 ;  /* 0x0000001fff047819 */ /* 0x000fe400000114e5 */
[----:B------:R-:W-:-:S02]  /*55a0*/  SHF.R.S32.HI R5, RZ, 0x1f, R228 ;  /* 0x0000001fff057819 */ /* 0x000fc400000114e4 */
        /* <DEDUP_REMOVED lines=52> */
[----:B------:R-:W-:Y:S02]  /*58f0*/  R2UR UR20, R8 ;  /* 0x00000000081472ca */ /* 0x000fe400000e0000 */
[----:B------:R-:W-:-:S02]  /*5900*/  LEA.HI.X R113, R215, R135, R6, 0x2, P1 ;  /* 0x00000087d7717211 */ /* 0x000fc400008f1406 */
[-C--:B------:R-:W-:Y:S02]  /*5910*/  LEA.HI.X R115, R214, R135.reuse, R7, 0x2, P2 ;  /* 0x00000087d6737211 */ /* 0x080fe400010f1407 */
[-C--:B------:R-:W-:Y:S02]  /*5920*/  LEA.HI.X R117, R213, R135.reuse, R4, 0x2, P3 ;  /* 0x00000087d5757211 */ /* 0x080fe400018f1404 */
[----:B------:R-:W-:Y:S02]  /*5930*/  LEA.HI.X R119, R212, R135, R5, 0x2, P4 ;  /* 0x00000087d4777211 */ /* 0x000fe400020f1405 */
[----:B------:R-:W-:Y:S02]  /*5940*/  SHF.R.S32.HI R8, RZ, 0x1f, R211 ;  /* 0x0000001fff087819 */ /* 0x000fe400000114d3 */
[----:B------:R-:W-:Y:S02]  /*5950*/  SHF.R.S32.HI R5, RZ, 0x1f, R210 ;  /* 0x0000001fff057819 */ /* 0x000fe400000114d2 */
[----:B------:R-:W-:-:S02]  /*5960*/  SHF.R.S32.HI R6, RZ, 0x1f, R137 ;  /* 0x0000001fff067819 */ /* 0x000fc40000011489 */
[----:B------:R-:W-:Y:S02]  /*5970*/  SHF.R.S32.HI R4, RZ, 0x1f, R77 ;  /* 0x0000001fff047819 */ /* 0x000fe4000001144d */
[-C--:B------:R-:W-:Y:S02]  /*5980*/  LEA R118, P1, R211, R132.reuse, 0x2 ;  /* 0x00000084d3767211 */ /* 0x080fe400078210ff */
[-C--:B------:R-:W-:Y:S02]  /*5990*/  LEA R120, P2, R210, R132.reuse, 0x2 ;  /* 0x00000084d2787211 */ /* 0x080fe400078410ff */
[-C--:B------:R-:W-:Y:S02]  /*59a0*/  LEA R122, P3, R137, R132.reuse, 0x2 ;  /* 0x00000084897a7211 */ /* 0x080fe400078610ff */
[----:B------:R-:W-:Y:S02]  /*59b0*/  LEA R124, P4, R77, R132, 0x2 ;  /* 0x000000844d7c7211 */ /* 0x000fe400078810ff */
[----:B------:R-:W-:-:S02]  /*59c0*/  LEA.HI.X R8, R211, R135, R8, 0x2, P1 ;  /* 0x00000087d3087211 */ /* 0x000fc400008f1408 */
[-C--:B------:R-:W-:Y:S02]  /*59d0*/  LEA.HI.X R123, R210, R135.reuse, R5, 0x2, P2 ;  /* 0x00000087d27b7211 */ /* 0x080fe400010f1405 */
[-C--:B------:R-:W-:Y:S02]  /*59e0*/  LEA.HI.X R6, R137, R135.reuse, R6, 0x2, P3 ;  /* 0x0000008789067211 */ /* 0x080fe400018f1406 */
[----:B------:R-:W-:Y:S02]  /*59f0*/  LEA.HI.X R131, R77, R135, R4, 0x2, P4 ;  /* 0x000000874d837211 */ /* 0x000fe400020f1404 */
[----:B------:R-:W-:Y:S02]  /*5a00*/  SHF.R.S32.HI R9, RZ, 0x1f, R76 ;  /* 0x0000001fff097819 */ /* 0x000fe4000001144c */
[----:B------:R-:W-:Y:S02]  /*5a10*/  SHF.R.S32.HI R4, RZ, 0x1f, R75 ;  /* 0x0000001fff047819 */ /* 0x000fe4000001144b */
[----:B------:R-:W-:-:S02]  /*5a20*/  SHF.R.S32.HI R7, RZ, 0x1f, R74 ;  /* 0x0000001fff077819 */ /* 0x000fc4000001144a */
[-C--:B------:R-:W-:Y:S02]  /*5a30*/  LEA R126, P1, R76, R132.reuse, 0x2 ;  /* 0x000000844c7e7211 */ /* 0x080fe400078210ff */
[-C--:B------:R-:W-:Y:S02]  /*5a40*/  LEA R128, P2, R75, R132.reuse, 0x2 ;  /* 0x000000844b807211 */ /* 0x080fe400078410ff */
[-C--:B------:R-:W-:Y:S02]  /*5a50*/  LEA R130, P3, R74, R132.reuse, 0x2 ;  /* 0x000000844a827211 */ /* 0x080fe400078610ff */
[----:B------:R-:W-:Y:S02]  /*5a60*/  SHF.R.S32.HI R5, RZ, 0x1f, R72 ;  /* 0x0000001fff057819 */ /* 0x000fe40000011448 */
[----:B------:R-:W-:Y:S02]  /*5a70*/  LEA R132, P4, R72, R132, 0x2 ;  /* 0x0000008448847211 */ /* 0x000fe400078810ff */
[----:B------:R-:W-:-:S02]  /*5a80*/  LEA.HI.X R9, R76, R135, R9, 0x2, P1 ;  /* 0x000000874c097211 */ /* 0x000fc400008f1409 */
[-C--:B------:R-:W-:Y:S02]  /*5a90*/  LEA.HI.X R4, R75, R135.reuse, R4, 0x2, P2 ;  /* 0x000000874b047211 */ /* 0x080fe400010f1404 */
[-C--:B------:R-:W-:Y:S02]  /*5aa0*/  LEA.HI.X R7, R74, R135.reuse, R7, 0x2, P3 ;  /* 0x000000874a077211 */ /* 0x080fe400018f1407 */
[----:B------:R-:W-:Y:S02]  /*5ab0*/  LEA.HI.X R135, R72, R135, R5, 0x2, P4 ;  /* 0x0000008748877211 */ /* 0x000fe400020f1405 */
[----:B------:R-:W-:Y:S02]  /*5ac0*/  IADD3 R72, P2, PT, R12, UR14, RZ ;  /* 0x0000000e0c487c10 */ /* 0x000fe4000ff5e0ff */
[----:B------:R-:W-:Y:S02]  /*5ad0*/  IADD3 R142, P3, PT, R142, UR14, RZ ;  /* 0x0000000e8e8e7c10 */ /* 0x000fe4000ff7e0ff */
[----:B------:R-:W-:-:S02]  /*5ae0*/  IADD3 R74, P4, PT, R11, UR14, RZ ;  /* 0x0000000e0b4a7c10 */ /* 0x000fc4000ff9e0ff */
[----:B------:R-:W-:Y:S02]  /*5af0*/  LEA R129, P1, R70, R73, 0x3 ;  /* 0x0000004946817211 */ /* 0x000fe400078218ff */
[----:B------:R-:W-:Y:S02]  /*5b00*/  IADD3.X R73, PT, PT, R235, UR15, RZ, P2, !PT ;  /* 0x0000000feb497c10 */ /* 0x000fe400097fe4ff */
[----:B------:R-:W-:Y:S02]  /*5b10*/  IADD3.X R75, PT, PT, R234, UR15, RZ, P3, !PT ;  /* 0x0000000fea4b7c10 */ /* 0x000fe40009ffe4ff */
[----:B------:R-:W-:Y:S02]  /*5b20*/  IADD3.X R77, PT, PT, R233, UR15, RZ, P4, !PT ;  /* 0x0000000fe94d7c10 */ /* 0x000fe4000a7fe4ff */
[----:B------:R-:W-:Y:S02]  /*5b30*/  IADD3 R76, P2, PT, R10, UR14, RZ ;  /* 0x0000000e0a4c7c10 */ /* 0x000fe4000ff5e0ff */
[----:B------:R-:W-:-:S02]  /*5b40*/  IADD3 R78, P3, PT, R78, UR14, RZ ;  /* 0x0000000e4e4e7c10 */ /* 0x000fc4000ff7e0ff */
[----:B------:R-:W-:Y:S02]  /*5b50*/  IADD3 R80, P4, PT, R80, UR14, RZ ;  /* 0x0000000e50507c10 */ /* 0x000fe4000ff9e0ff */
        /* <DEDUP_REMOVED lines=48> */
[----:B------:R-:W-:Y:S02]  /*5e60*/  SHF.R.S32.HI R236, RZ, 0x5, R236 ;  /* 0x00000005ffec7819 */ /* 0x000fe400000114ec */
[----:B------:R-:W-:Y:S02]  /*5e70*/  SHF.R.S32.HI R143, RZ, 0x1f, R70 ;  /* 0x0000001fff8f7819 */ /* 0x000fe40000011446 */
[----:B------:R-:W-:Y:S01]  /*5e80*/  IADD3.X R131, PT, PT, R131, UR15, RZ, P2, !PT ;  /* 0x0000000f83837c10 */ /* 0x000fe200097fe4ff */
[----:B------:R-:W-:Y:S01]  /*5e90*/  VIADD R133, R236, 0xfffffffe ;  /* 0xfffffffeec857836 */ /* 0x000fe20000000000 */
[----:B------:R-:W-:Y:S02]  /*5ea0*/  IADD3.X R134, PT, PT, R9, UR15, RZ, P3, !PT ;  /* 0x0000000f09867c10 */ /* 0x000fe40009ffe4ff */
[----:B------:R-:W-:Y:S01]  /*5eb0*/  IADD3.X R127, PT, PT, R4, UR15, RZ, P4, !PT ;  /* 0x0000000f047f7c10 */ /* 0x000fe2000a7fe4ff */
[----:B------:R-:W-:Y:S01]  /*5ec0*/  IMAD.MOV.U32 R4, RZ, RZ, RZ ;  /* 0x000000ffff047224 */ /* 0x000fe200078e00ff */
[----:B------:R-:W-:-:S02]  /*5ed0*/  VIMNMX R137, PT, PT, R236, 0x2, !PT ;  /* 0x00000002ec897848 */ /* 0x000fc40007fe0100 */
[----:B------:R-:W-:Y:S02]  /*5ee0*/  SHF.R.S32.HI R5, RZ, 0x1f, R136 ;  /* 0x0000001fff057819 */ /* 0x000fe40000011488 */
[----:B------:R-:W-:Y:S01]  /*5ef0*/  IADD3 R129, P2, PT, R129, UR12, RZ ;  /* 0x0000000c81817c10 */ /* 0x000fe2000ff5e0ff */
[----:B------:R-:W-:Y:S01]  /*5f00*/  VIADD R137, R137, 0xffffffff ;  /* 0xffffffff89897836 */ /* 0x000fe20000000000 */
[----:B------:R-:W-:Y:S01]  /*5f10*/  IADD3 R130, P3, PT, R130, UR14, RZ ;  /* 0x0000000e82827c10 */ /* 0x000fe2000ff7e0ff */
[----:B------:R-:W-:Y:S01]  /*5f20*/  UMOV UR12, 0x1 ;  /* 0x00000001000c7882 */ /* 0x000fe20000000000 */
[----:B------:R-:W-:Y:S02]  /*5f30*/  IADD3 R132, P4, PT, R132, UR14, RZ ;  /* 0x0000000e84847c10 */ /* 0x000fe4000ff9e0ff */
[----:B------:R-:W-:Y:S02]  /*5f40*/  LEA.HI.X R138, R70, R138, R143, 0x3, P1 ;  /* 0x0000008a468a7211 */ /* 0x000fe400008f1c8f */
[----:B------:R-:W-:-:S02]  /*5f50*/  SHF.R.S32.HI R145, RZ, 0x1f, R68 ;  /* 0x0000001fff917819 */ /* 0x000fc40000011444 */
[----:B------:R-:W-:Y:S02]  /*5f60*/  SHF.R.S32.HI R147, RZ, 0x1f, R66 ;  /* 0x0000001fff937819 */ /* 0x000fe40000011442 */
[----:B------:R-:W-:Y:S02]  /*5f70*/  SHF.R.S32.HI R32, RZ, 0x1f, R65 ;  /* 0x0000001fff207819 */ /* 0x000fe40000011441 */
[----:B------:R-:W-:Y:S02]  /*5f80*/  SHF.R.S32.HI R30, RZ, 0x1f, R45 ;  /* 0x0000001fff1e7819 */ /* 0x000fe4000001142d */
[----:B------:R-:W-:Y:S02]  /*5f90*/  SHF.R.S32.HI R153, RZ, 0x1f, R64 ;  /* 0x0000001fff997819 */ /* 0x000fe40000011440 */
[----:B------:R-:W-:Y:S02]  /*5fa0*/  SHF.R.S32.HI R28, RZ, 0x1f, R63 ;  /* 0x0000001fff1c7819 */ /* 0x000fe4000001143f */
        /* <DEDUP_REMOVED lines=24> */
[C---:B------:R-:W-:Y:S01]  /*6130*/  SHF.L.U64.HI R140, R139.reuse, 0x2, R140 ;  /* 0x000000028b8c7819 */ /* 0x040fe2000001028c */
[----:B------:R-:W-:Y:S01]  /*6140*/  IMAD.SHL.U32 R139, R139, 0x4, RZ ;  /* 0x000000048b8b7824 */ /* 0x000fe200078e00ff */
[----:B------:R-:W-:-:S02]  /*6150*/  SHF.L.U64.HI R136, R136, 0x2, R5 ;  /* 0x0000000288887819 */ /* 0x000fc40000010205 */
[----:B------:R-:W-:Y:S02]  /*6160*/  IADD3.X R141, PT, PT, R7, UR15, RZ, P3, !PT ;  /* 0x0000000f078d7c10 */ /* 0x000fe40009ffe4ff */
[----:B------:R-:W-:Y:S02]  /*6170*/  IADD3.X R135, PT, PT, R135, UR15, RZ, P4, !PT ;  /* 0x0000000f87877c10 */ /* 0x000fe4000a7fe4ff */
[----:B------:R-:W-:Y:S02]  /*6180*/  IADD3.X R138, PT, PT, R138, UR13, RZ, P2, !PT ;  /* 0x0000000d8a8a7c10 */ /* 0x000fe400097fe4ff */
[----:B------:R-:W-:Y:S02]  /*6190*/  SHF.L.U64.HI R143, R70, 0x2, R143 ;  /* 0x00000002468f7819 */ /* 0x000fe4000001028f */
[----:B------:R-:W-:Y:S02]  /*61a0*/  SHF.L.U64.HI R145, R68, 0x2, R145 ;  /* 0x0000000244917819 */ /* 0x000fe40000010291 */
[----:B------:R-:W-:-:S02]  /*61b0*/  SHF.L.U64.HI R147, R66, 0x2, R147 ;  /* 0x0000000242937819 */ /* 0x000fc40000010293 */
[----:B------:R-:W-:Y:S02]  /*61c0*/  SHF.L.U64.HI R149, R65, 0x2, R32 ;  /* 0x0000000241957819 */ /* 0x000fe40000010220 */
[----:B------:R-:W-:Y:S02]  /*61d0*/  SHF.L.U64.HI R151, R45, 0x2, R30 ;  /* 0x000000022d977819 */ /* 0x000fe4000001021e */
[----:B------:R-:W-:Y:S02]  /*61e0*/  SHF.L.U64.HI R153, R64, 0x2, R153 ;  /* 0x0000000240997819 */ /* 0x000fe40000010299 */
        /* <DEDUP_REMOVED lines=24> */
[----:B------:R-:W-:-:S07]  /*6370*/  SHF.L.U64.HI R203, R37, 0x2, R6 ;  /* 0x0000000225cb7819 */ /* 0x000fce0000010206 */
.L_x_11:
[----:B------:R-:W-:-:S04]  /*6380*/  IMAD.U32 R4, R4, -0x80000000, RZ ;  /* 0x8000000004047824 */ /* 0x000fc800078e00ff */
[----:B------:R-:W1:Y:S02]  /*6390*/  SYNCS.PHASECHK.TRANS64.TRYWAIT P1, [UR8], R4 ;  /* 0x00000004ff0075a7 */ /* 0x000e640008021108 */
[----:B-1----:R-:W-:Y:S05]  /*63a0*/  @!P1 BRA `(.L_x_9) ;  /* 0x0000005400ec9947 */ /* 0x002fea0003800000 */
.L_x_17:
[----:B------:R-:W-:-:S04]  /*63b0*/  DEPBAR.LE SB0, 0x0 ;  /* 0x000080000000791a */ /* 0x000fc80000000000 */
[----:B------:R-:W-:Y:S01]  /*63c0*/  BAR.SYNC.DEFER_BLOCKING 0x0 ;  /* 0x0000000000007b1d */ /* 0x000fe20000010000 */
[----:B------:R-:W-:Y:S02]  /*63d0*/  UIADD3 UR6, UPT, UPT, UR6, 0x1, URZ ;  /* 0x0000000106067890 */ /* 0x000fe4000fffe0ff */
[----:B------:R-:W-:Y:S02]  /*63e0*/  ULEA UR8, UR12, UR10, 0x3 ;  /* 0x0000000a0c087291 */ /* 0x000fe4000f8e18ff */
[----:B------:R-:W-:Y:S02]  /*63f0*/  UISETP.GT.AND UP1, UPT, UR6, 0x1, UPT ;  /* 0x000000010600788c */ /* 0x000fe4000bf24270 */
[----:B------:R-:W-:Y:S02]  /*6400*/  UIADD3 UR8, UPT, UPT, UR8, 0xc000, URZ ;  /* 0x0000c00008087890 */ /* 0x000fe4000fffe0ff */
[----:B------:R-:W-:Y:S01]  /*6410*/  USEL UR6, UR6, URZ, !UP1 ;  /* 0x000000ff06067287 */ /* 0x000fe2000c800000 */
[----:B------:R-:W-:Y:S01]  /*6420*/  UMOV UR4, UR7 ;  /* 0x0000000700047c82 */ /* 0x000fe20008000000 */
        /* <DEDUP_REMOVED lines=8> */
[----:B-1----:R1:W-:Y:S01]  /*64b0*/  STTM.x32 tmem[UR11+0x80], R4 ;  /* 0x00008004000079ed */ /* 0x0023e200082c000b */
[----:B------:R-:W2:Y:S02]  /*64c0*/  FENCE.VIEW.ASYNC.T ;  /* 0x00000000000073c6 */ /* 0x000ea40000000200 */
[----:B--2---:R-:W-:Y:S06]  /*64d0*/  BAR.SYNC.DEFER_BLOCKING 0x0 ;  /* 0x0000000000007b1d */ /* 0x004fec0000010000 */
[----:B------:R-:W-:Y:S05]  /*64e0*/  @P5 BRA `(.L_x_10) ;  /* 0x0000000000785947 */ /* 0x000fea0003800000 */
[----:B------:R-:W-:Y:S02]  /*64f0*/  ULEA UR7, UR6, UR10, 0xe ;  /* 0x0000000a06077291 */ /* 0x000fe4000f8e70ff */
[----:B------:R-:W-:Y:S02]  /*6500*/  UIADD3 UR13, UPT, UPT, UR18, 0x88, URZ ;  /* 0x00000088120d7890 */ /* 0x000fe4000fffe0ff */
[----:B------:R-:W-:Y:S02]  /*6510*/  USHF.R.U32.HI UR7, URZ, 0x4, UR7 ;  /* 0x00000004ff077899 */ /* 0x000fe40008011607 */
[----:B------:R-:W-:Y:S02]  /*6520*/  UIADD3 UR21, UPT, UPT, UR18, 0x90, URZ ;  /* 0x0000009012157890 */ /* 0x000fe4000fffe0ff */
[----:B------:R-:W-:Y:S02]  /*6530*/  USGXT.U32 UR14, UR7, 0xe ;  /* 0x0000000e070e789a */ /* 0x000fe40008000000 */
[----:B------:R-:W-:-:S02]  /*6540*/  UIADD3 UR34, UPT, UPT, UR18, 0x98, URZ ;  /* 0x0000009812227890 */ /* 0x000fc4000fffe0ff */
[----:B------:R-:W-:Y:S01]  /*6550*/  UIADD3 UR22, UP1, UPT, UR14, 0x2, URZ ;  /* 0x000000020e167890 */ /* 0x000fe2000ff3e0ff */
[----:B------:R-:W-:Y:S01]  /*6560*/  UMOV UR7, URZ ;  /* 0x000000ff00077c82 */ /* 0x000fe20008000000 */
[----:B------:R-:W-:Y:S02]  /*6570*/  UMOV UR28, 0x0 ;  /* 0x00000000001c7882 */ /* 0x000fe40000000000 */
[----:B------:R-:W-:Y:S02]  /*6580*/  UIADD3.X UR23, UPT, UPT, UR7, 0x40004040, URZ, UP1, !UPT ;  /* 0x4000404007177890 */ /* 0x000fe40008ffe4ff */
[----:B------:R-:W-:Y:S02]  /*6590*/  UIADD3 UR24, UP1, UPT, UR22, 0x2, URZ ;  /* 0x0000000216187890 */ /* 0x000fe4000ff3e0ff */
[----:B------:R-:W-:Y:S02]  /*65a0*/  UIADD3 UR26, UP2, UPT, UR22, 0x4, URZ ;  /* 0x00000004161a7890 */ /* 0x000fe4000ff5e0ff */
[----:B------:R-:W-:-:S02]  /*65b0*/  UIADD3.X UR25, UPT, UPT, UR23, URZ, URZ, UP1, !UPT ;  /* 0x000000ff17197290 */ /* 0x000fc40008ffe4ff */
[----:B------:R-:W-:Y:S01]  /*65c0*/  UIADD3.X UR27, UPT, UPT, UR23, URZ, URZ, UP2, !UPT ;  /* 0x000000ff171b7290 */ /* 0x000fe200097fe4ff */
[----:B------:R-:W-:Y:S01]  /*65d0*/  UMOV UR29, 0x8200910 ;  /* 0x08200910001d7882 */ /* 0x000fe20000000000 */
[----:B------:R-:W-:Y:S01]  /*65e0*/  UMOV UR15, 0x40004040 ;  /* 0x40004040000f7882 */ /* 0x000fe20000000000 */
[----:B------:R-:W-:Y:S01]  /*65f0*/  UMOV UR30, 0x0 ;  /* 0x00000000001e7882 */ /* 0x000fe20000000000 */
[----:B------:R-:W-:Y:S01]  /*6600*/  UMOV UR31, 0x8200910 ;  /* 0x08200910001f7882 */ /* 0x000fe20000000000 */
[----:B------:R-:W-:Y:S01]  /*6610*/  UMOV UR32, 0x0 ;  /* 0x0000000000207882 */ /* 0x000fe20000000000 */
[----:B------:R-:W-:Y:S01]  /*6620*/  UMOV UR33, 0x8200910 ;  /* 0x0820091000217882 */ /* 0x000fe20000000000 */
[----:B------:R-:W-:Y:S01]  /*6630*/  UMOV UR9, URZ ;  /* 0x000000ff00097c82 */ /* 0x000fe20008000000 */
[----:B------:R2:W-:Y:S01]  /*6640*/  UTCHMMA tmem[UR19], gdesc[UR14], tmem[UR18], tmem[UR28], idesc[UR29], UPT ;  /* 0x00ff1c0e130079ea */ /* 0x0005e2000b800012 */
        /* <DEDUP_REMOVED lines=8> */
.L_x_10:
[----:B------:R-:W-:Y:S01]  /*66d0*/  R2UR UR9, R133 ;  /* 0x00000000850972ca */ /* 0x000fe200000e0000 */
[----:B------:R-:W-:Y:S01]  /*66e0*/  UISETP.GT.AND UP1, UPT, UR20, URZ, UPT ;  /* 0x000000ff1400728c */ /* 0x000fe2000bf24270 */
[----:B------:R-:W-:Y:S01]  /*66f0*/  BAR.SYNC.DEFER_BLOCKING 0x0 ;  /* 0x0000000000007b1d */ /* 0x000fe20000010000 */
[----:B------:R-:W-:Y:S01]  /*6700*/  UISETP.GT.AND UP2, UPT, UR20, 0x1, UPT ;  /* 0x000000011400788c */ /* 0x000fe2000bf44270 */
[-C--:B-1----:R-:W-:Y:S01]  /*6710*/  IADD3 R8, P3, PT, R36, R129.reuse, RZ ;  /* 0x0000008124087210 */ /* 0x082fe20007f7e0ff */
[----:B--2---:R-:W-:Y:S01]  /*6720*/  USEL UR7, URZ, 0x4, !UP1 ;  /* 0x00000004ff077887 */ /* 0x004fe2000c800000 */
[----:B------:R-:W-:Y:S01]  /*6730*/  IMAD.MOV.U32 R10, RZ, RZ, R129 ;  /* 0x000000ffff0a7224 */ /* 0x000fe200078e0081 */
[----:B------:R-:W-:Y:S01]  /*6740*/  UISETP.GT.AND UP3, UPT, UR20, 0x3, UPT ;  /* 0x000000031400788c */ /* 0x000fe2000bf64270 */
[----:B------:R-:W-:Y:S01]  /*6750*/  IMAD.MOV.U32 R11, RZ, RZ, R138 ;  /* 0x000000ffff0b7224 */ /* 0x000fe200078e008a */
[-C--:B------:R-:W-:Y:S01]  /*6760*/  LEA R4, P4, R38, R129.reuse, 0x2 ;  /* 0x0000008126047211 */ /* 0x080fe200078810ff */
[----:B------:R-:W-:Y:S01]  /*6770*/  IMAD.X R9, R138, 0x1, R71, P3 ;  /* 0x000000018a097824 */ /* 0x000fe200018e0647 */
[----:B------:R-:W-:Y:S01]  /*6780*/  LEA R6, P3, R37, R129, 0x2 ;  /* 0x0000008125067211 */ /* 0x000fe200078610ff */
[----:B------:R-:W-:-:S02]  /*6790*/  UISETP.GT.AND UP4, UPT, UR20, 0x7, UPT ;  /* 0x000000071400788c */ /* 0x000fc4000bf84270 */
[----:B------:R-:W-:Y:S01]  /*67a0*/  UISETP.GE.AND UP1, UPT, UR5, UR9, UPT ;  /* 0x000000090500728c */ /* 0x000fe2000bf26270 */
[C---:B------:R-:W-:Y:S01]  /*67b0*/  IMAD.X R5, R138.reuse, 0x1, R201, P4 ;  /* 0x000000018a057824 */ /* 0x040fe200020e06c9 */
[----:B------:R-:W-:Y:S01]  /*67c0*/  USEL UR9, URZ, 0x4, !UP2 ;  /* 0x00000004ff097887 */ /* 0x000fe2000d000000 */
[----:B------:R-:W-:Y:S01]  /*67d0*/  IMAD.X R7, R138, 0x1, R203, P3 ;  /* 0x000000018a077824 */ /* 0x000fe200018e06cb */
[----:B------:R-:W-:Y:S02]  /*67e0*/  USEL UR7, UR7, URZ, !UP1 ;  /* 0x000000ff07077287 */ /* 0x000fe4000c800000 */
[----:B------:R-:W-:Y:S02]  /*67f0*/  USEL UR9, UR9, URZ, !UP1 ;  /* 0x000000ff09097287 */ /* 0x000fe4000c800000 */
[----:B------:R-:W-:Y:S02]  /*6800*/  UISETP.GT.AND UP2, UPT, UR20, 0x2, UPT ;  /* 0x000000021400788c */ /* 0x000fe4000bf44270 */
[----:B------:R-:W-:Y:S01]  /*6810*/  ISETP.NE.U32.AND P1, PT, RZ, UR7, PT ;  /* 0x00000007ff007c0c */ /* 0x000fe2000bf25070 */
[----:B------:R-:W-:Y:S01]  /*6820*/  UISETP.GT.AND UP5, UPT, UR20, 0x9, UPT ;  /* 0x000000091400788c */ /* 0x000fe2000bfa4270 */
[----:B------:R-:W-:Y:S01]  /*6830*/  ISETP.NE.U32.AND P2, PT, RZ, UR9, PT ;  /* 0x00000009ff007c0c */ /* 0x000fe2000bf45070 */
[----:B------:R-:W-:-:S02]  /*6840*/  USEL UR7, URZ, 0x4, !UP2 ;  /* 0x00000004ff077887 */ /* 0x000fc4000d000000 */
[----:B------:R-:W-:Y:S02]  /*6850*/  USEL UR9, URZ, 0x4, !UP3 ;  /* 0x00000004ff097887 */ /* 0x000fe4000d800000 */
[----:B------:R-:W-:Y:S02]  /*6860*/  USEL UR7, UR7, URZ, !UP1 ;  /* 0x000000ff07077287 */ /* 0x000fe4000c800000 */
[----:B------:R-:W-:Y:S02]  /*6870*/  USEL UR9, UR9, URZ, !UP1 ;  /* 0x000000ff09097287 */ /* 0x000fe4000c800000 */
[----:B------:R-:W-:Y:S02]  /*6880*/  UISETP.GT.AND UP2, UPT, UR20, 0x4, UPT ;  /* 0x000000041400788c */ /* 0x000fe4000bf44270 */
[----:B------:R-:W-:Y:S01]  /*6890*/  @!PT LDS RZ, [RZ] ;  /* 0x00000000fffff984 */ /* 0x000fe20000000800 */
[----:B------:R-:W-:Y:S01]  /*68a0*/  @!PT LDS RZ, [RZ] ;  /* 0x00000000fffff984 */ /* 0x000fe20000000800 */
[----:B------:R-:W-:Y:S01]  /*68b0*/  @!PT LDS RZ, [RZ] ;  /* 0x00000000fffff984 */ /* 0x000fe20000000800 */
[----:B------:R1:W-:Y:S01]  /*68c0*/  LDGSTS.E [R53+0x8000], desc[UR16][R10.64], P1 ;  /* 0x080000000a357fae */ /* 0x0003e200089a1010 */
[----:B------:R-:W-:Y:S01]  /*68d0*/  ISETP.NE.U32.AND P1, PT, RZ, UR7, PT ;  /* 0x00000007ff007c0c */ /* 0x000fe2000bf25070 */
[----:B------:R-:W-:-:S02]  /*68e0*/  UISETP.GT.AND UP3, UPT, UR20, 0x5, UPT ;  /* 0x000000051400788c */ /* 0x000fc4000bf64270 */
[----:B------:R2:W-:Y:S01]  /*68f0*/  LDGSTS.E [R53+0x8004], desc[UR16][R8.64], P2 ;  /* 0x0800400008357fae */ /* 0x0005e200091a1010 */
[----:B------:R-:W-:Y:S01]  /*6900*/  ISETP.NE.U32.AND P2, PT, RZ, UR9, PT ;  /* 0x00000009ff007c0c */ /* 0x000fe2000bf45070 */
[----:B------:R-:W-:Y:S02]  /*6910*/  USEL UR7, URZ, 0x4, !UP2 ;  /* 0x00000004ff077887 */ /* 0x000fe4000d000000 */
[----:B------:R-:W-:Y:S02]  /*6920*/  USEL UR9, URZ, 0x4, !UP3 ;  /* 0x00000004ff097887 */ /* 0x000fe4000d800000 */
[----:B------:R-:W-:Y:S02]  /*6930*/  USEL UR7, UR7, URZ, !UP1 ;  /* 0x000000ff07077287 */ /* 0x000fe4000c800000 */
[----:B------:R-:W-:Y:S01]  /*6940*/  USEL UR9, UR9, URZ, !UP1 ;  /* 0x000000ff09097287 */ /* 0x000fe2000c800000 */
[-C--:B-1----:R-:W-:Y:S01]  /*6950*/  LEA R10, P3, R36, R129.reuse, 0x2 ;  /* 0x00000081240a7211 */ /* 0x082fe200078610ff */
[----:B------:R1:W-:Y:S01]  /*6960*/  LDGSTS.E [R53+0x8008], desc[UR16][R6.64], P1 ;  /* 0x0800800006357fae */ /* 0x0003e200089a1010 */
[----:B------:R-:W-:Y:S01]  /*6970*/  UISETP.GT.AND UP3, UPT, UR20, 0x6, UPT ;  /* 0x000000061400788c */ /* 0x000fe2000bf64270 */
[----:B------:R-:W-:Y:S01]  /*6980*/  ISETP.NE.U32.AND P1, PT, RZ, UR7, PT ;  /* 0x00000007ff007c0c */ /* 0x000fe2000bf25070 */
[----:B------:R-:W-:Y:S01]  /*6990*/  UISETP.GT.AND UP2, UPT, UR20, 0x8, UPT ;  /* 0x000000081400788c */ /* 0x000fe2000bf44270 */
[----:B------:R3:W-:Y:S01]  /*69a0*/  LDGSTS.E [R53+0x800c], desc[UR16][R4.64], P2 ;  /* 0x0800c00004357fae */ /* 0x0007e200091a1010 */
[----:B------:R-:W-:Y:S01]  /*69b0*/  ISETP.NE.U32.AND P2, PT, RZ, UR9, PT ;  /* 0x00000009ff007c0c */ /* 0x000fe2000bf45070 */
[----:B------:R-:W-:Y:S01]  /*69c0*/  USEL UR7, URZ, 0x4, !UP3 ;  /* 0x00000004ff077887 */ /* 0x000fe2000d800000 */
[----:B--2---:R-:W-:Y:S01]  /*69d0*/  LEA R8, P4, R40, R129, 0x2 ;  /* 0x0000008128087211 */ /* 0x004fe200078810ff */
[----:B------:R-:W-:Y:S01]  /*69e0*/  USEL UR9, URZ, 0x4, !UP4 ;  /* 0x00000004ff097887 */ /* 0x000fe2000e000000 */
[----:B------:R-:W-:Y:S01]  /*69f0*/  IMAD.X R11, R138, 0x1, R199, P3 ;  /* 0x000000018a0b7824 */ /* 0x000fe200018e06c7 */
[----:B------:R-:W-:-:S02]  /*6a00*/  USEL UR7, UR7, URZ, !UP1 ;  /* 0x000000ff07077287 */ /* 0x000fc4000c800000 */
[----:B------:R-:W-:Y:S01]  /*6a10*/  IMAD.X R9, R138, 0x1, R197, P4 ;  /* 0x000000018a097824 */ /* 0x000fe200020e06c5 */
[----:B------:R-:W-:Y:S01]  /*6a20*/  USEL UR9, UR9, URZ, !UP1 ;  /* 0x000000ff09097287 */ /* 0x000fe2000c800000 */
[-C--:B-1----:R-:W-:Y:S01]  /*6a30*/  LEA R6, P3, R42, R129.reuse, 0x2 ;  /* 0x000000812a067211 */ /* 0x082fe200078610ff */
[----:B------:R1:W-:Y:S01]  /*6a40*/  LDGSTS.E [R53+0x8010], desc[UR16][R10.64], P1 ;  /* 0x080100000a357fae */ /* 0x0003e200089a1010 */
[-C--:B---3--:R-:W-:Y:S01]  /*6a50*/  LEA R4, P4, R44, R129.reuse, 0x2 ;  /* 0x000000812c047211 */ /* 0x088fe200078810ff */
[----:B------:R-:W-:Y:S02]  /*6a60*/  UISETP.GT.AND UP3, UPT, UR20, 0xa, UPT ;  /* 0x0000000a1400788c */ /* 0x000fe4000bf64270 */
[----:B------:R2:W-:Y:S01]  /*6a70*/  LDGSTS.E [R53+0x8014], desc[UR16][R8.64], P2 ;  /* 0x0801400008357fae */ /* 0x0005e200091a1010 */
[----:B------:R-:W-:Y:S01]  /*6a80*/  ISETP.NE.U32.AND P2, PT, RZ, UR7, PT ;  /* 0x00000007ff007c0c */ /* 0x000fe2000bf45070 */
[----:B------:R-:W-:Y:S01]  /*6a90*/  USEL UR7, URZ, 0x4, !UP2 ;  /* 0x00000004ff077887 */ /* 0x000fe2000d000000 */
[----:B------:R-:W-:Y:S01]  /*6aa0*/  ISETP.NE.U32.AND P1, PT, RZ, UR9, PT ;  /* 0x00000009ff007c0c */ /* 0x000fe2000bf25070 */
[----:B------:R-:W-:Y:S01]  /*6ab0*/  USEL UR9, URZ, 0x4, !UP5 ;  /* 0x00000004ff097887 */ /* 0x000fe2000e800000 */
[C---:B------:R-:W-:Y:S01]  /*6ac0*/  IMAD.X R7, R138.reuse, 0x1, R195, P3 ;  /* 0x000000018a077824 */ /* 0x040fe200018e06c3 */
[----:B------:R-:W-:Y:S01]  /*6ad0*/  USEL UR7, UR7, URZ, !UP1 ;  /* 0x000000ff07077287 */ /* 0x000fe2000c800000 */
[----:B------:R-:W-:Y:S01]  /*6ae0*/  IMAD.X R5, R138, 0x1, R193, P4 ;  /* 0x000000018a057824 */ /* 0x000fe200020e06c1 */
[----:B------:R-:W-:Y:S01]  /*6af0*/  USEL UR9, UR9, URZ, !UP1 ;  /* 0x000000ff09097287 */ /* 0x000fe2000c800000 */
[-C--:B-1----:R-:W-:Y:S01]  /*6b00*/  LEA R10, P4, R47, R129.reuse, 0x2 ;  /* 0x000000812f0a7211 */ /* 0x082fe200078810ff */
[----:B------:R-:W-:Y:S01]  /*6b10*/  UISETP.GT.AND UP4, UPT, UR20, 0xb, UPT ;  /* 0x0000000b1400788c */ /* 0x000fe2000bf84270 */
[----:B--2---:R-:W-:Y:S01]  /*6b20*/  LEA R8, P3, R46, R129, 0x2 ;  /* 0x000000812e087211 */ /* 0x004fe200078610ff */
[----:B------:R-:W-:-:S02]  /*6b30*/  UISETP.GT.AND UP5, UPT, UR20, 0xc, UPT ;  /* 0x0000000c1400788c */ /* 0x000fc4000bfa4270 */
[----:B------:R1:W-:Y:S01]  /*6b40*/  LDGSTS.E [R53+0x8018], desc[UR16][R6.64], P2 ;  /* 0x0801800006357fae */ /* 0x0003e200091a1010 */
[----:B------:R-:W-:Y:S01]  /*6b50*/  ISETP.NE.U32.AND P2, PT, RZ, UR7, PT ;  /* 0x00000007ff007c0c */ /* 0x000fe2000bf45070 */
[----:B------:R-:W-:Y:S01]  /*6b60*/  USEL UR7, URZ, 0x4, !UP3 ;  /* 0x00000004ff077887 */ /* 0x000fe2000d800000 */
[C---:B------:R-:W-:Y:S01]  /*6b70*/  IMAD.X R9, R138.reuse, 0x1, R191, P3 ;  /* 0x000000018a097824 */ /* 0x040fe200018e06bf */
[----:B------:R2:W-:Y:S01]  /*6b80*/  LDGSTS.E [R53+0x801c], desc[UR16][R4.64], P1 ;  /* 0x0801c00004357fae */ /* 0x0005e200089a1010 */
[----:B------:R-:W-:Y:S01]  /*6b90*/  ISETP.NE.U32.AND P1, PT, RZ, UR9, PT ;  /* 0x00000009ff007c0c */ /* 0x000fe2000bf25070 */
[----:B------:R-:W-:Y:S01]  /*6ba0*/  USEL UR9, URZ, 0x4, !UP4 ;  /* 0x00000004ff097887 */ /* 0x000fe2000e000000 */
[----:B------:R-:W-:Y:S01]  /*6bb0*/  IMAD.X R11, R138, 0x1, R189, P4 ;  /* 0x000000018a0b7824 */ /* 0x000fe200020e06bd */
[----:B------:R-:W-:Y:S02]  /*6bc0*/  USEL UR13, URZ, 0x4, !UP5 ;  /* 0x00000004ff0d7887 */ /* 0x000fe4000e800000 */
[----:B------:R-:W-:-:S02]  /*6bd0*/  USEL UR7, UR7, URZ, !UP1 ;  /* 0x000000ff07077287 */ /* 0x000fc4000c800000 */
[----:B------:R-:W-:Y:S01]  /*6be0*/  USEL UR9, UR9, URZ, !UP1 ;  /* 0x000000ff09097287 */ /* 0x000fe2000c800000 */
[-C--:B-1----:R-:W-:Y:S01]  /*6bf0*/  LEA R6, P4, R49, R129.reuse, 0x2 ;  /* 0x0000008131067211 */ /* 0x082fe200078810ff */
[----:B------:R1:W-:Y:S01]  /*6c00*/  LDGSTS.E [R53+0x8020], desc[UR16][R8.64], P2 ;  /* 0x0802000008357fae */ /* 0x0003e200091a1010 */
[----:B------:R-:W-:Y:S01]  /*6c10*/  USEL UR13, UR13, URZ, !UP1 ;  /* 0x000000ff0d0d7287 */ /* 0x000fe2000c800000 */
[-C--:B--2---:R-:W-:Y:S01]  /*6c20*/  LEA R4, P3, R48, R129.reuse, 0x2 ;  /* 0x0000008130047211 */ /* 0x084fe200078610ff */
[----:B------:R-:W-:Y:S01]  /*6c30*/  UISETP.GT.AND UP2, UPT, UR20, 0xd, UPT ;  /* 0x0000000d1400788c */ /* 0x000fe2000bf44270 */
[----:B------:R2:W-:Y:S01]  /*6c40*/  LDGSTS.E [R53+0x8024], desc[UR16][R10.64], P1 ;  /* 0x080240000a357fae */ /* 0x0005e200089a1010 */
[----:B------:R-:W-:Y:S01]  /*6c50*/  ISETP.NE.U32.AND P1, PT, RZ, UR7, PT ;  /* 0x00000007ff007c0c */ /* 0x000fe2000bf25070 */
[----:B------:R-:W-:Y:S01]  /*6c60*/  UISETP.GT.AND UP3, UPT, UR20, 0xe, UPT ;  /* 0x0000000e1400788c */ /* 0x000fe2000bf64270 */
[----:B------:R-:W-:Y:S01]  /*6c70*/  ISETP.NE.U32.AND P2, PT, RZ, UR9, PT ;  /* 0x00000009ff007c0c */ /* 0x000fe2000bf45070 */
[C---:B------:R-:W-:Y:S01]  /*6c80*/  IMAD.X R7, R138.reuse, 0x1, R185, P4 ;  /* 0x000000018a077824 */ /* 0x040fe200020e06b9 */
[----:B------:R-:W-:Y:S01]  /*6c90*/  ISETP.NE.U32.AND P4, PT, RZ, UR13, PT ;  /* 0x0000000dff007c0c */ /* 0x000fe2000bf85070 */
[----:B------:R-:W-:Y:S01]  /*6ca0*/  USEL UR7, URZ, 0x4, !UP2 ;  /* 0x00000004ff077887 */ /* 0x000fe2000d000000 */
[----:B------:R-:W-:Y:S01]  /*6cb0*/  IMAD.X R5, R138, 0x1, R187, P3 ;  /* 0x000000018a057824 */ /* 0x000fe200018e06bb */
[----:B------:R-:W-:Y:S01]  /*6cc0*/  USEL UR9, URZ, 0x4, !UP3 ;  /* 0x00000004ff097887 */ /* 0x000fe2000d800000 */
[----:B-1----:R-:W-:Y:S01]  /*6cd0*/  LEA R8, P3, R39, R129, 0x2 ;  /* 0x0000008127087211 */ /* 0x002fe200078610ff */
[----:B------:R-:W-:-:S02]  /*6ce0*/  USEL UR7, UR7, URZ, !UP1 ;  /* 0x000000ff07077287 */ /* 0x000fc4000c800000 */
[----:B------:R-:W-:Y:S02]  /*6cf0*/  USEL UR9, UR9, URZ, !UP1 ;  /* 0x000000ff09097287 */ /* 0x000fe4000c800000 */
[----:B------:R-:W-:Y:S01]  /*6d00*/  IMAD.X R9, R138, 0x1, R183, P3 ;  /* 0x000000018a097824 */ /* 0x000fe200018e06b7 */
[----:B------:R-:W-:Y:S01]  /*6d10*/  LDGSTS.E [R53+0x8028], desc[UR16][R4.64], P1 ;  /* 0x0802800004357fae */ /* 0x000fe200089a1010 */
[----:B------:R-:W-:Y:S01]  /*6d20*/  ISETP.NE.U32.AND P1, PT, RZ, UR7, PT ;  /* 0x00000007ff007c0c */ /* 0x000fe2000bf25070 */
[----:B------:R-:W-:Y:S01]  /*6d30*/  UISETP.GT.AND UP2, UPT, UR20, 0xf, UPT ;  /* 0x0000000f1400788c */ /* 0x000fe2000bf44270 */
[-C--:B------:R-:W-:Y:S01]  /*6d40*/  LEA R14, P3, R50, R129.reuse, 0x2 ;  /* 0x00000081320e7211 */ /* 0x080fe200078610ff */
[----:B------:R-:W-:Y:S01]  /*6d50*/  LDGSTS.E [R53+0x802c], desc[UR16][R6.64], P2 ;  /* 0x0802c00006357fae */ /* 0x000fe200091a1010 */
[----:B------:R-:W-:Y:S01]  /*6d60*/  ISETP.NE.U32.AND P2, PT, RZ, UR9, PT ;  /* 0x00000009ff007c0c */ /* 0x000fe2000bf45070 */
[----:B------:R-:W-:Y:S02]  /*6d70*/  UISETP.GT.AND UP3, UPT, UR20, 0x10, UPT ;  /* 0x000000101400788c */ /* 0x000fe4000bf64270 */
[----:B------:R1:W-:Y:S01]  /*6d80*/  LDGSTS.E [R53+0x8030], desc[UR16][R8.64], P4 ;  /* 0x0803000008357fae */ /* 0x0003e2000a1a1010 */
[-C--:B------:R-:W-:Y:S01]  /*6d90*/  LEA R12, P4, R51, R129.reuse, 0x2 ;  /* 0x00000081330c7211 */ /* 0x080fe200078810ff */
[----:B------:R-:W-:Y:S01]  /*6da0*/  USEL UR7, URZ, 0x4, !UP2 ;  /* 0x00000004ff077887 */ /* 0x000fe2000d000000 */
[----:B------:R-:W-:Y:S01]  /*6db0*/  IMAD.X R15, R138, 0x1, R181, P3 ;  /* 0x000000018a0f7824 */ /* 0x000fe200018e06b5 */
[----:B------:R-:W-:Y:S01]  /*6dc0*/  USEL UR9, URZ, 0x4, !UP3 ;  /* 0x00000004ff097887 */ /* 0x000fe2000d800000 */
[-C--:B--2---:R-:W-:Y:S01]  /*6dd0*/  LEA R10, P3, R52, R129.reuse, 0x2 ;  /* 0x00000081340a7211 */ /* 0x084fe200078610ff */
[----:B------:R-:W-:Y:S01]  /*6de0*/  USEL UR7, UR7, URZ, !UP1 ;  /* 0x000000ff07077287 */ /* 0x000fe2000c800000 */
[C---:B------:R-:W-:Y:S01]  /*6df0*/  IMAD.X R13, R138.reuse, 0x1, R179, P4 ;  /* 0x000000018a0d7824 */ /* 0x040fe200020e06b3 */
[----:B------:R-:W-:Y:S01]  /*6e00*/  USEL UR9, UR9, URZ, !UP1 ;  /* 0x000000ff09097287 */ /* 0x000fe2000c800000 */
[----:B------:R-:W-:Y:S01]  /*6e10*/  LDGSTS.E [R53+0x8034], desc[UR16][R14.64], P1 ;  /* 0x080340000e357fae */ /* 0x000fe200089a1010 */
[----:B------:R-:W-:Y:S01]  /*6e20*/  UISETP.GT.AND UP3, UPT, UR20, 0x11, UPT ;  /* 0x000000111400788c */ /* 0x000fe2000bf64270 */
[----:B------:R-:W-:Y:S01]  /*6e30*/  IMAD.X R11, R138, 0x1, R177, P3 ;  /* 0x000000018a0b7824 */ /* 0x000fe200018e06b1 */
[----:B------:R-:W-:Y:S01]  /*6e40*/  ISETP.NE.U32.AND P1, PT, RZ, UR7, PT ;  /* 0x00000007ff007c0c */ /* 0x000fe2000bf25070 */
[----:B------:R-:W-:Y:S01]  /*6e50*/  LDGSTS.E [R53+0x8038], desc[UR16][R12.64], P2 ;  /* 0x080380000c357fae */ /* 0x000fe200091a1010 */
[----:B------:R-:W-:Y:S01]  /*6e60*/  ISETP.NE.U32.AND P2, PT, RZ, UR9, PT ;  /* 0x00000009ff007c0c */ /* 0x000fe2000bf45070 */
[----:B------:R-:W-:Y:S01]  /*6e70*/  UISETP.GT.AND UP4, UPT, UR20, 0x12, UPT ;  /* 0x000000121400788c */ /* 0x000fe2000bf84270 */
[-C--:B-1----:R-:W-:Y:S01]  /*6e80*/  LEA R8, P4, R54, R129.reuse, 0x2 ;  /* 0x0000008136087211 */ /* 0x082fe200078810ff */
[----:B------:R-:W-:Y:S01]  /*6e90*/  USEL UR7, URZ, 0x4, !UP3 ;  /* 0x00000004ff077887 */ /* 0x000fe2000d800000 */
[----:B------:R-:W-:Y:S01]  /*6ea0*/  LEA R6, P3, R55, R129, 0x2 ;  /* 0x0000008137067211 */ /* 0x000fe200078610ff */
[----:B------:R-:W-:-:S02]  /*6eb0*/  USEL UR9, URZ, 0x4, !UP4 ;  /* 0x00000004ff097887 */ /* 0x000fc4000e000000 */
[----:B------:R-:W-:Y:S01]  /*6ec0*/  IMAD.X R9, R138, 0x1, R175, P4 ;  /* 0x000000018a097824 */ /* 0x000fe200020e06af */
[----:B------:R-:W-:Y:S01]  /*6ed0*/  USEL UR7, UR7, URZ, !UP1 ;  /* 0x000000ff07077287 */ /* 0x000fe2000c800000 */
[----:B------:R-:W-:Y:S01]  /*6ee0*/  LEA R4, P4, R56, R129, 0x2 ;  /* 0x0000008138047211 */ /* 0x000fe200078810ff */
[----:B------:R-:W-:Y:S01]  /*6ef0*/  USEL UR9, UR9, URZ, !UP1 ;  /* 0x000000ff09097287 */ /* 0x000fe2000c800000 */
[----:B------:R1:W-:Y:S01]  /*6f00*/  LDGSTS.E [R53+0x803c], desc[UR16][R10.64], P1 ;  /* 0x0803c0000a357fae */ /* 0x0003e200089a1010 */
[----:B------:R-:W-:Y:S01]  /*6f10*/  UISETP.GT.AND UP2, UPT, UR20, 0x13, UPT ;  /* 0x000000131400788c */ /* 0x000fe2000bf44270 */
[C---:B------:R-:W-:Y:S01]  /*6f20*/  IMAD.X R7, R138.reuse, 0x1, R173, P3 ;  /* 0x000000018a077824 */ /* 0x040fe200018e06ad */
[----:B------:R-:W-:Y:S01]  /*6f30*/  UISETP.GT.AND UP5, UPT, UR20, 0x14, UPT ;  /* 0x000000141400788c */ /* 0x000fe2000bfa4270 */
[----:B------:R2:W-:Y:S01]  /*6f40*/  LDGSTS.E [R53+0x8040], desc[UR16][R8.64], P2 ;  /* 0x0804000008357fae */ /* 0x0005e200091a1010 */
[----:B------:R-:W-:Y:S01]  /*6f50*/  ISETP.NE.U32.AND P2, PT, RZ, UR7, PT ;  /* 0x00000007ff007c0c */ /* 0x000fe2000bf45070 */
[----:B------:R-:W-:Y:S01]  /*6f60*/  USEL UR7, URZ, 0x4, !UP2 ;  /* 0x00000004ff077887 */ /* 0x000fe2000d000000 */
[----:B------:R-:W-:Y:S01]  /*6f70*/  ISETP.NE.U32.AND P1, PT, RZ, UR9, PT ;  /* 0x00000009ff007c0c */ /* 0x000fe2000bf25070 */
[----:B------:R-:W-:Y:S01]  /*6f80*/  USEL UR9, URZ, 0x4, !UP5 ;  /* 0x00000004ff097887 */ /* 0x000fe2000e800000 */
[----:B------:R-:W-:Y:S01]  /*6f90*/  IMAD.X R5, R138, 0x1, R171, P4 ;  /* 0x000000018a057824 */ /* 0x000fe200020e06ab */
[----:B------:R-:W-:-:S02]  /*6fa0*/  USEL UR7, UR7, URZ, !UP1 ;  /* 0x000000ff07077287 */ /* 0x000fc4000c800000 */
[----:B------:R-:W-:Y:S01]  /*6fb0*/  USEL UR9, UR9, URZ, !UP1 ;  /* 0x000000ff09097287 */ /* 0x000fe2000c800000 */
[-C--:B-1----:R-:W-:Y:S01]  /*6fc0*/  LEA R10, P4, R41, R129.reuse, 0x2 ;  /* 0x00000081290a7211 */ /* 0x082fe200078810ff */
[----:B------:R-:W-:Y:S02]  /*6fd0*/  UISETP.GT.AND UP3, UPT, UR20, 0x15, UPT ;  /* 0x000000151400788c */ /* 0x000fe4000bf64270 */
[----:B------:R-:W-:Y:S01]  /*6fe0*/  UISETP.GT.AND UP4, UPT, UR20, 0x16, UPT ;  /* 0x000000161400788c */ /* 0x000fe2000bf84270 */
[----:B--2---:R-:W-:Y:S01]  /*6ff0*/  LEA R8, P3, R57, R129, 0x2 ;  /* 0x0000008139087211 */ /* 0x004fe200078610ff */
[----:B------:R1:W-:Y:S01]  /*7000*/  LDGSTS.E [R53+0x8044], desc[UR16][R6.64], P2 ;  /* 0x0804400006357fae */ /* 0x0003e200091a1010 */
[----:B------:R-:W-:Y:S01]  /*7010*/  ISETP.NE.U32.AND P2, PT, RZ, UR7, PT ;  /* 0x00000007ff007c0c */ /* 0x000fe2000bf45070 */
[----:B------:R-:W-:Y:S01]  /*7020*/  UISETP.GT.AND UP5, UPT, UR20, 0x17, UPT ;  /* 0x000000171400788c */ /* 0x000fe2000bfa4270 */
[C---:B------:R-:W-:Y:S01]  /*7030*/  IMAD.X R11, R138.reuse, 0x1, R167, P4 ;  /* 0x000000018a0b7824 */ /* 0x040fe200020e06a7 */
[----:B------:R2:W-:Y:S01]  /*7040*/  LDGSTS.E [R53+0x8048], desc[UR16][R4.64], P1 ;  /* 0x0804800004357fae */ /* 0x0005e200089a1010 */
[----:B------:R-:W-:Y:S01]  /*7050*/  ISETP.NE.U32.AND P1, PT, RZ, UR9, PT ;  /* 0x00000009ff007c0c */ /* 0x000fe2000bf25070 */
[----:B------:R-:W-:Y:S01]  /*7060*/  USEL UR7, URZ, 0x4, !UP3 ;  /* 0x00000004ff077887 */ /* 0x000fe2000d800000 */
[----:B------:R-:W-:Y:S01]  /*7070*/  IMAD.X R9, R138, 0x1, R169, P3 ;  /* 0x000000018a097824 */ /* 0x000fe200018e06a9 */
[----:B------:R-:W-:-:S02]  /*7080*/  USEL UR9, URZ, 0x4, !UP4 ;  /* 0x00000004ff097887 */ /* 0x000fc4000e000000 */
[----:B------:R-:W-:Y:S02]  /*7090*/  USEL UR13, URZ, 0x4, !UP5 ;  /* 0x00000004ff0d7887 */ /* 0x000fe4000e800000 */
[----:B------:R-:W-:Y:S01]  /*70a0*/  USEL UR7, UR7, URZ, !UP1 ;  /* 0x000000ff07077287 */ /* 0x000fe2000c800000 */
[-C--:B-1----:R-:W-:Y:S01]  /*70b0*/  LEA R6, P4, R60, R129.reuse, 0x2 ;  /* 0x000000813c067211 */ /* 0x082fe200078810ff */
[----:B------:R-:W-:Y:S01]  /*70c0*/  USEL UR9, UR9, URZ, !UP1 ;  /* 0x000000ff09097287 */ /* 0x000fe2000c800000 */
        /* <DEDUP_REMOVED lines=23> */
[----:B------:R-:W-:Y:S02]  /*7240*/  USEL UR7, URZ, 0x4, !UP2 ;  /* 0x00000004ff077887 */ /* 0x000fe4000d000000 */
[----:B------:R1:W-:Y:S01]  /*7250*/  LDGSTS.E [R53+0x805c], desc[UR16][R8.64], P4 ;  /* 0x0805c00008357fae */ /* 0x0003e2000a1a1010 */
[-C--:B------:R-:W-:Y:S01]  /*7260*/  LEA R12, P4, R62, R129.reuse, 0x2 ;  /* 0x000000813e0c7211 */ /* 0x080fe200078810ff */
[C---:B------:R-:W-:Y:S01]  /*7270*/  IMAD.X R15, R138.reuse, 0x1, R159, P3 ;  /* 0x000000018a0f7824 */ /* 0x040fe200018e069f */
[----:B------:R-:W-:Y:S01]  /*7280*/  UISETP.GT.AND UP3, UPT, UR20, 0x1b, UPT ;  /* 0x0000001b1400788c */ /* 0x000fe2000bf64270 */
[-C--:B--2---:R-:W-:Y:S01]  /*7290*/  LEA R10, P3, R63, R129.reuse, 0x2 ;  /* 0x000000813f0a7211 */ /* 0x084fe200078610ff */
[----:B------:R-:W-:Y:S01]  /*72a0*/  USEL UR7, UR7, URZ, !UP1 ;  /* 0x000000ff07077287 */ /* 0x000fe2000c800000 */
[C---:B------:R-:W-:Y:S01]  /*72b0*/  IMAD.X R13, R138.reuse, 0x1, R157, P4 ;  /* 0x000000018a0d7824 */ /* 0x040fe200020e069d */
[----:B------:R-:W-:Y:S01]  /*72c0*/  USEL UR9, URZ, 0x4, !UP3 ;  /* 0x00000004ff097887 */ /* 0x000fe2000d800000 */
[----:B------:R-:W-:Y:S01]  /*72d0*/  LDGSTS.E [R53+0x8060], desc[UR16][R14.64], P1 ;  /* 0x080600000e357fae */ /* 0x000fe200089a1010 */
[----:B------:R-:W-:Y:S01]  /*72e0*/  UISETP.GT.AND UP2, UPT, UR20, 0x1c, UPT ;  /* 0x0000001c1400788c */ /* 0x000fe2000bf44270 */
[----:B------:R-:W-:Y:S01]  /*72f0*/  IMAD.X R11, R138, 0x1, R155, P3 ;  /* 0x000000018a0b7824 */ /* 0x000fe200018e069b */
[----:B------:R-:W-:Y:S01]  /*7300*/  USEL UR9, UR9, URZ, !UP1 ;  /* 0x000000ff09097287 */ /* 0x000fe2000c800000 */
[----:B------:R2:W-:Y:S01]  /*7310*/  LDGSTS.E [R53+0x8064], desc[UR16][R12.64], P2 ;  /* 0x080640000c357fae */ /* 0x0005e200091a1010 */
[----:B------:R-:W-:Y:S01]  /*7320*/  ISETP.NE.U32.AND P2, PT, RZ, UR7, PT ;  /* 0x00000007ff007c0c */ /* 0x000fe2000bf45070 */
[----:B------:R-:W-:Y:S01]  /*7330*/  USEL UR7, URZ, 0x4, !UP2 ;  /* 0x00000004ff077887 */ /* 0x000fe2000d000000 */
[-C--:B-1----:R-:W-:Y:S01]  /*7340*/  LEA R8, P4, R64, R129.reuse, 0x2 ;  /* 0x0000008140087211 */ /* 0x082fe200078810ff */
[----:B------:R-:W-:Y:S01]  /*7350*/  UISETP.GT.AND UP3, UPT, UR20, 0x1d, UPT ;  /* 0x0000001d1400788c */ /* 0x000fe2000bf64270 */
[----:B------:R-:W-:Y:S01]  /*7360*/  ISETP.NE.U32.AND P1, PT, RZ, UR9, PT ;  /* 0x00000009ff007c0c */ /* 0x000fe2000bf25070 */
[----:B------:R-:W-:Y:S01]  /*7370*/  USEL UR7, UR7, URZ, !UP1 ;  /* 0x000000ff07077287 */ /* 0x000fe2000c800000 */
[-C--:B------:R-:W-:Y:S01]  /*7380*/  LEA R6, P3, R45, R129.reuse, 0x2 ;  /* 0x000000812d067211 */ /* 0x080fe200078610ff */
[----:B------:R-:W-:Y:S01]  /*7390*/  USEL UR9, URZ, 0x4, !UP3 ;  /* 0x00000004ff097887 */ /* 0x000fe2000d800000 */
[C---:B------:R-:W-:Y:S01]  /*73a0*/  IMAD.X R9, R138.reuse, 0x1, R153, P4 ;  /* 0x000000018a097824 */ /* 0x040fe200020e0699 */
[----:B------:R-:W-:Y:S01]  /*73b0*/  UISETP.GT.AND UP2, UPT, UR20, 0x1e, UPT ;  /* 0x0000001e1400788c */ /* 0x000fe2000bf44270 */
[-C--:B------:R-:W-:Y:S01]  /*73c0*/  LEA R4, P4, R65, R129.reuse, 0x2 ;  /* 0x0000008141047211 */ /* 0x080fe200078810ff */
[----:B------:R-:W-:Y:S01]  /*73d0*/  USEL UR9, UR9, URZ, !UP1 ;  /* 0x000000ff09097287 */ /* 0x000fe2000c800000 */
[C---:B------:R-:W-:Y:S01]  /*73e0*/  IMAD.X R7, R138.reuse, 0x1, R151, P3 ;  /* 0x000000018a077824 */ /* 0x040fe200018e0697 */
[----:B------:R-:W-:Y:S01]  /*73f0*/  LDGSTS.E [R53+0x8068], desc[UR16][R10.64], P2 ;  /* 0x080680000a357fae */ /* 0x000fe200091a1010 */
[----:B------:R-:W-:Y:S01]  /*7400*/  ISETP.NE.U32.AND P2, PT, RZ, UR7, PT ;  /* 0x00000007ff007c0c */ /* 0x000fe2000bf45070 */
[----:B------:R-:W-:Y:S01]  /*7410*/  UISETP.NE.U32.AND UP3, UPT, UR9, URZ, UPT ;  /* 0x000000ff0900728c */ /* 0x000fe2000bf65070 */
[----:B------:R-:W-:Y:S01]  /*7420*/  IMAD.X R5, R138, 0x1, R149, P4 ;  /* 0x000000018a057824 */ /* 0x000fe200020e0695 */
[----:B------:R1:W-:Y:S01]  /*7430*/  LDGSTS.E [R53+0x806c], desc[UR16][R8.64], P1 ;  /* 0x0806c00008357fae */ /* 0x0003e200089a1010 */
[----:B------:R-:W-:Y:S01]  /*7440*/  USEL UR7, URZ, 0x4, !UP2 ;  /* 0x00000004ff077887 */ /* 0x000fe2000d000000 */
[----:B--2---:R-:W-:Y:S01]  /*7450*/  LEA R12, P3, R68, R129, 0x2 ;  /* 0x00000081440c7211 */ /* 0x004fe200078610ff */
[----:B------:R-:W-:Y:S01]  /*7460*/  UIADD3 UR12, UPT, UPT, UR12, 0x1, URZ ;  /* 0x000000010c0c7890 */ /* 0x000fe2000fffe0ff */
[----:B------:R-:W-:Y:S01]  /*7470*/  PLOP3.LUT P1, PT, PT, PT, UP3, 0x40, 0x4 ;  /* 0x000000000004781c */ /* 0x000fe20003f2e838 */
[----:B------:R-:W-:-:S02]  /*7480*/  UISETP.GT.AND UP3, UPT, UR20, 0x1f, UPT ;  /* 0x0000001f1400788c */ /* 0x000fc4000bf64270 */
[----:B------:R-:W-:Y:S01]  /*7490*/  USEL UR7, UR7, URZ, !UP1 ;  /* 0x000000ff07077287 */ /* 0x000fe2000c800000 */
[----:B------:R-:W-:Y:S01]  /*74a0*/  IMAD.X R13, R138, 0x1, R145, P3 ;  /* 0x000000018a0d7824 */ /* 0x000fe200018e0691 */
[----:B------:R-:W-:Y:S01]  /*74b0*/  USEL UR9, URZ, 0x4, !UP3 ;  /* 0x00000004ff097887 */ /* 0x000fe2000d800000 */
[----:B------:R2:W-:Y:S01]  /*74c0*/  LDGSTS.E [R53+0x8070], desc[UR16][R6.64], P2 ;  /* 0x0807000006357fae */ /* 0x0005e200091a1010 */
[----:B------:R-:W-:Y:S01]  /*74d0*/  ISETP.GE.AND P2, PT, R58, UR20, PT ;  /* 0x000000143a007c0c */ /* 0x000fe2000bf46270 */
[----:B------:R-:W-:Y:S01]  /*74e0*/  UIADD3 UR5, UPT, UPT, UR5, 0x1, URZ ;  /* 0x0000000105057890 */ /* 0x000fe2000fffe0ff */
[----:B------:R-:W-:Y:S01]  /*74f0*/  ISETP.NE.U32.AND P4, PT, RZ, UR7, PT ;  /* 0x00000007ff007c0c */ /* 0x000fe2000bf85070 */
[----:B------:R-:W-:Y:S01]  /*7500*/  USEL UR9, UR9, URZ, !UP1 ;  /* 0x000000ff09097287 */ /* 0x000fe2000c800000 */
[----:B-1----:R-:W-:Y:S01]  /*7510*/  SEL R8, RZ, 0x4, P2 ;  /* 0x00000004ff087807 */ /* 0x002fe20001000000 */
[----:B------:R-:W-:Y:S01]  /*7520*/  UIADD3 UR20, UPT, UPT, UR20, -0x20, URZ ;  /* 0xffffffe014147890 */ /* 0x000fe2000fffe0ff */
[----:B------:R-:W-:Y:S01]  /*7530*/  PLOP3.LUT P2, PT, PT, PT, UP1, 0x40, 0x4 ;  /* 0x000000000004781c */ /* 0x000fe20003f4e818 */
[----:B------:R1:W-:Y:S01]  /*7540*/  LDGSTS.E [R53+0x8074], desc[UR16][R4.64], !P1 ;  /* 0x0807400004357fae */ /* 0x0003e2000c9a1010 */
[----:B------:R-:W-:Y:S01]  /*7550*/  LEA R10, P1, R66, R129, 0x2 ;  /* 0x00000081420a7211 */ /* 0x000fe200078210ff */
[----:B------:R-:W-:Y:S01]  /*7560*/  UISETP.GT.AND UP1, UPT, UR12, 0x1, UPT ;  /* 0x000000010c00788c */ /* 0x000fe2000bf24270 */
[----:B------:R-:W-:-:S02]  /*7570*/  SEL R8, R8, RZ, P2 ;  /* 0x000000ff08087207 */ /* 0x000fc40001000000 */
[----:B------:R-:W-:Y:S01]  /*7580*/  ISETP.NE.U32.AND P2, PT, RZ, UR9, PT ;  /* 0x00000009ff007c0c */ /* 0x000fe2000bf45070 */
[----:B------:R-:W-:Y:S01]  /*7590*/  IMAD.X R11, R138, 0x1, R147, P1 ;  /* 0x000000018a0b7824 */ /* 0x000fe200008e0693 */
[----:B------:R-:W-:Y:S01]  /*75a0*/  ISETP.NE.U32.AND P1, PT, R8, RZ, PT ;  /* 0x000000ff0800720c */ /* 0x000fe20003f25070 */
[----:B------:R-:W-:Y:S01]  /*75b0*/  USEL UR12, UR12, URZ, !UP1 ;  /* 0x000000ff0c0c7287 */ /* 0x000fe2000c800000 */
[C---:B--2---:R-:W-:Y:S02]  /*75c0*/  IADD3 R6, P3, PT, R67.reuse, R128, RZ ;  /* 0x0000008043067210 */ /* 0x044fe40007f7e0ff */
[----:B------:R2:W-:Y:S01]  /*75d0*/  LDGSTS.E [R53+0x8078], desc[UR16][R10.64], P4 ;  /* 0x080780000a357fae */ /* 0x0005e2000a1a1010 */
[----:B------:R-:W-:Y:S01]  /*75e0*/  ULEA UR7, UR12, UR10, 0xe ;  /* 0x0000000a0c077291 */ /* 0x000fe2000f8e70ff */
[----:B-1----:R-:W-:Y:S01]  /*75f0*/  IADD3 R4, P4, PT, R67, R132, RZ ;  /* 0x0000008443047210 */ /* 0x002fe20007f9e0ff */
[----:B------:R-:W-:-:S04]  /*7600*/  IMAD.X R7, R127, 0x1, R136, P3 ;  /* 0x000000017f077824 */ /* 0x000fc800018e0688 */
[----:B------:R1:W-:Y:S01]  /*7610*/  LDGSTS.E [R53+0x807c], desc[UR16][R12.64], P2 ;  /* 0x0807c0000c357fae */ /* 0x0003e200091a1010 */
[----:B------:R-:W-:Y:S01]  /*7620*/  IADD3 R8, P2, PT, R67, R124, RZ ;  /* 0x0000007c43087210 */ /* 0x000fe20007f5e0ff */
[--C-:B------:R-:W-:Y:S02]  /*7630*/  IMAD.X R5, R135, 0x1, R136.reuse, P4 ;  /* 0x0000000187057824 */ /* 0x100fe400020e0688 */
[----:B------:R-:W-:Y:S01]  /*7640*/  VIADD R19, R3, UR7 ;  /* 0x0000000703137c36 */ /* 0x000fe20008000000 */
[----:B--2---:R-:W-:Y:S01]  /*7650*/  IADD3 R10, P3, PT, R67, R120, RZ ;  /* 0x00000078430a7210 */ /* 0x004fe20007f7e0ff */
[--C-:B------:R-:W-:Y:S01]  /*7660*/  IMAD.X R9, R131, 0x1, R136.reuse, P2 ;  /* 0x0000000183097824 */ /* 0x100fe200010e0688 */
[----:B------:R-:W-:Y:S01]  /*7670*/  IADD3 R16, P2, PT, R67, R116, RZ ;  /* 0x0000007443107210 */ /* 0x000fe20007f5e0ff */
[----:B------:R-:W0:Y:S01]  /*7680*/  LDGDEPBAR ;  /* 0x00000000000079af */ /* 0x000e220000000000 */
[----:B------:R-:W-:Y:S01]  /*7690*/  VIADD R21, R69, UR7 ;  /* 0x0000000745157c36 */ /* 0x000fe20008000000 */
[----:B------:R-:W-:Y:S01]  /*76a0*/  USEL UR7, URZ, 0x1, !UP1 ;  /* 0x00000001ff077887 */ /* 0x000fe2000c800000 */
[--C-:B------:R-:W-:Y:S01]  /*76b0*/  IMAD.X R11, R123, 0x1, R136.reuse, P3 ;  /* 0x000000017b0b7824 */ /* 0x100fe200018e0688 */
[----:B------:R-:W-:Y:S01]  /*76c0*/  IADD3 R14, P3, PT, R67, R112, RZ ;  /* 0x00000070430e7210 */ /* 0x000fe20007f7e0ff */
[--C-:B------:R-:W-:Y:S01]  /*76d0*/  IMAD.X R17, R119, 0x1, R136.reuse, P2 ;  /* 0x0000000177117824 */ /* 0x100fe200010e0688 */
[----:B-1----:R-:W-:Y:S01]  /*76e0*/  IADD3 R12, P2, PT, R67, R108, RZ ;  /* 0x0000006c430c7210 */ /* 0x002fe20007f5e0ff */
[----:B------:R1:W-:Y:S01]  /*76f0*/  LDGSTS.E [R19], desc[UR16][R4.64], P1 ;  /* 0x0000000004137fae */ /* 0x0003e200089a1010 */
[----:B------:R-:W-:Y:S01]  /*7700*/  ULOP3.LUT UR7, UR4, UR7, URZ, 0x3c, !UPT ;  /* 0x0000000704077292 */ /* 0x000fe2000f8e3cff */
[----:B------:R-:W-:-:S02]  /*7710*/  IMAD.X R15, R115, 0x1, R136, P3 ;  /* 0x00000001730f7824 */ /* 0x000fc400018e0688 */
[----:B------:R2:W-:Y:S01]  /*7720*/  LDGSTS.E [R19+0x400], desc[UR16][R6.64], P1 ;  /* 0x0040000006137fae */ /* 0x0005e200089a1010 */
[----:B------:R-:W-:-:S03]  /*7730*/  IMAD.X R13, R111, 0x1, R136, P2 ;  /* 0x000000016f0d7824 */ /* 0x000fc600010e0688 */
[----:B------:R3:W-:Y:S01]  /*7740*/  LDGSTS.E [R19+0x800], desc[UR16][R8.64], P1 ;  /* 0x0080000008137fae */ /* 0x0007e200089a1010 */
[----:B-1----:R-:W-:-:S03]  /*7750*/  IADD3 R4, P3, PT, R67, R104, RZ ;  /* 0x0000006843047210 */ /* 0x002fc60007f7e0ff */
[----:B------:R1:W-:Y:S01]  /*7760*/  LDGSTS.E [R19+0xc00], desc[UR16][R10.64], P1 ;  /* 0x00c000000a137fae */ /* 0x0003e200089a1010 */
[----:B--2---:R-:W-:Y:S01]  /*7770*/  IADD3 R6, P2, PT, R67, R100, RZ ;  /* 0x0000006443067210 */ /* 0x004fe20007f5e0ff */
[--C-:B------:R-:W-:Y:S02]  /*7780*/  IMAD.X R5, R107, 0x1, R136.reuse, P3 ;  /* 0x000000016b057824 */ /* 0x100fe400018e0688 */
[----:B------:R2:W-:Y:S01]  /*7790*/  LDGSTS.E [R19+0x1000], desc[UR16][R16.64], P1 ;  /* 0x0100000010137fae */ /* 0x0005e200089a1010 */
[----:B---3--:R-:W-:Y:S01]  /*77a0*/  IADD3 R8, P3, PT, R67, R96, RZ ;  /* 0x0000006043087210 */ /* 0x008fe20007f7e0ff */
[--C-:B------:R-:W-:Y:S02]  /*77b0*/  IMAD.X R7, R103, 0x1, R136.reuse, P2 ;  /* 0x0000000167077824 */ /* 0x100fe400010e0688 */
[----:B------:R3:W-:Y:S01]  /*77c0*/  LDGSTS.E [R19+0x1400], desc[UR16][R14.64], P1 ;  /* 0x014000000e137fae */ /* 0x0007e200089a1010 */
[----:B-1----:R-:W-:Y:S01]  /*77d0*/  IADD3 R10, P2, PT, R67, R92, RZ ;  /* 0x0000005c430a7210 */ /* 0x002fe20007f5e0ff */
[----:B------:R-:W-:-:S02]  /*77e0*/  IMAD.X R9, R99, 0x1, R136, P3 ;  /* 0x0000000163097824 */ /* 0x000fc400018e0688 */
        /* <DEDUP_REMOVED lines=22> */
[C---:B---3--:R-:W-:Y:S01]  /*7950*/  IADD3 R16, P2, PT, R67.reuse, R122, RZ ;  /* 0x0000007a43107210 */ /* 0x048fe20007f5e0ff */
        /* <DEDUP_REMOVED lines=19> */
[----:B------:R3:W-:Y:S02]  /*7a90*/  LDGSTS.E [R21+0x1200], desc[UR16][R12.64], P1 ;  /* 0x012000000c157fae */ /* 0x0007e400089a1010 */
[----:B------:R-:W-:-:S02]  /*7aa0*/  IMAD.X R11, R101, 0x1, R136, P2 ;  /* 0x00000001650b7824 */ /* 0x000fc400010e0688 */
[----:B------:R4:W-:Y:S01]  /*7ab0*/  LDGSTS.E [R21+0x1600], desc[UR16][R4.64], P1 ;  /* 0x0160000004157fae */ /* 0x0009e200089a1010 */
[----:B-1----:R-:W-:-:S03]  /*7ac0*/  IADD3 R16, P3, PT, R67, R94, RZ ;  /* 0x0000005e43107210 */ /* 0x002fc60007f7e0ff */
[----:B------:R1:W-:Y:S01]  /*7ad0*/  LDGSTS.E [R21+0x1a00], desc[UR16][R6.64], P1 ;  /* 0x01a0000006157fae */ /* 0x0003e200089a1010 */
[----:B--2---:R-:W-:Y:S01]  /*7ae0*/  IADD3 R14, P2, PT, R67, R90, RZ ;  /* 0x0000005a430e7210 */ /* 0x004fe20007f5e0ff */
[--C-:B------:R-:W-:Y:S02]  /*7af0*/  IMAD.X R17, R97, 0x1, R136.reuse, P3 ;  /* 0x0000000161117824 */ /* 0x100fe400018e0688 */
[----:B------:R2:W-:Y:S01]  /*7b00*/  LDGSTS.E [R21+0x1e00], desc[UR16][R8.64], P1 ;  /* 0x01e0000008157fae */ /* 0x0005e200089a1010 */
[----:B---3--:R-:W-:Y:S01]  /*7b10*/  IADD3 R12, P3, PT, R67, R86, RZ ;  /* 0x00000056430c7210 */ /* 0x008fe20007f7e0ff */
[--C-:B------:R-:W-:Y:S01]  /*7b20*/  IMAD.X R15, R93, 0x1, R136.reuse, P2 ;  /* 0x000000015d0f7824 */ /* 0x100fe200010e0688 */
[----:B----4-:R-:W-:Y:S01]  /*7b30*/  IADD3 R4, P4, PT, R67, R82, RZ ;  /* 0x0000005243047210 */ /* 0x010fe20007f9e0ff */
[----:B------:R3:W-:Y:S02]  /*7b40*/  LDGSTS.E [R21+0x2200], desc[UR16][R10.64], P1 ;  /* 0x022000000a157fae */ /* 0x0007e400089a1010 */
[--C-:B------:R-:W-:Y:S01]  /*7b50*/  IMAD.X R13, R89, 0x1, R136.reuse, P3 ;  /* 0x00000001590d7824 */ /* 0x100fe200018e0688 */
[----:B-1----:R-:W-:Y:S01]  /*7b60*/  IADD3 R6, P2, PT, R67, R78, RZ ;  /* 0x0000004e43067210 */ /* 0x002fe20007f5e0ff */
[----:B------:R-:W-:Y:S01]  /*7b70*/  IMAD.X R5, R85, 0x1, R136, P4 ;  /* 0x0000000155057824 */ /* 0x000fe200020e0688 */
[----:B------:R-:W-:Y:S01]  /*7b80*/  LDGSTS.E [R21+0x2600], desc[UR16][R16.64], P1 ;  /* 0x0260000010157fae */ /* 0x000fe200089a1010 */
[----:B--2---:R-:W-:-:S02]  /*7b90*/  IADD3 R8, P3, PT, R67, R74, RZ ;  /* 0x0000004a43087210 */ /* 0x004fc40007f7e0ff */
[--C-:B------:R-:W-:Y:S01]  /*7ba0*/  IMAD.X R7, R81, 0x1, R136.reuse, P2 ;  /* 0x0000000151077824 */ /* 0x100fe200010e0688 */
[----:B------:R-:W-:Y:S01]  /*7bb0*/  LDGSTS.E [R21+0x2a00], desc[UR16][R14.64], P1 ;  /* 0x02a000000e157fae */ /* 0x000fe200089a1010 */
[----:B---3--:R-:W-:Y:S01]  /*7bc0*/  IADD3 R10, P4, PT, R67, R72, RZ ;  /* 0x00000048430a7210 */ /* 0x008fe20007f9e0ff */
[--C-:B------:R-:W-:Y:S01]  /*7bd0*/  IMAD.X R9, R77, 0x1, R136.reuse, P3 ;  /* 0x000000014d097824 */ /* 0x100fe200018e0688 */
[-C--:B------:R-:W-:Y:S01]  /*7be0*/  IADD3 R72, P2, PT, R72, R139.reuse, RZ ;  /* 0x0000008b48487210 */ /* 0x080fe20007f5e0ff */
[----:B------:R-:W-:Y:S01]  /*7bf0*/  LDGSTS.E [R21+0x2e00], desc[UR16][R12.64], P1 ;  /* 0x02e000000c157fae */ /* 0x000fe200089a1010 */
[-C--:B------:R-:W-:Y:S01]  /*7c00*/  IADD3 R74, P3, PT, R74, R139.reuse, RZ ;  /* 0x0000008b4a4a7210 */ /* 0x080fe20007f7e0ff */
[C---:B------:R-:W-:Y:S01]  /*7c10*/  IMAD.X R11, R73.reuse, 0x1, R136, P4 ;  /* 0x00000001490b7824 */ /* 0x040fe200020e0688 */
[-C--:B------:R-:W-:Y:S01]  /*7c20*/  IADD3 R142, P4, PT, R142, R139.reuse, RZ ;  /* 0x0000008b8e8e7210 */ /* 0x080fe20007f9e0ff */
[----:B------:R1:W-:Y:S01]  /*7c30*/  LDGSTS.E [R21+0x3200], desc[UR16][R4.64], P1 ;  /* 0x0320000004157fae */ /* 0x0003e200089a1010 */
[--C-:B------:R-:W-:Y:S01]  /*7c40*/  IMAD.X R73, R73, 0x1, R140.reuse, P2 ;  /* 0x0000000149497824 */ /* 0x100fe200010e068c */
[-C--:B------:R-:W-:Y:S01]  /*7c50*/  IADD3 R78, P2, PT, R78, R139.reuse, RZ ;  /* 0x0000008b4e4e7210 */ /* 0x080fe20007f5e0ff */
[--C-:B------:R-:W-:Y:S01]  /*7c60*/  IMAD.X R77, R77, 0x1, R140.reuse, P3 ;  /* 0x000000014d4d7824 */ /* 0x100fe200018e068c */
[----:B------:R2:W-:Y:S01]  /*7c70*/  LDGSTS.E [R21+0x3600], desc[UR16][R6.64], P1 ;  /* 0x0360000006157fae */ /* 0x0005e200089a1010 */
[--C-:B------:R-:W-:Y:S01]  /*7c80*/  IMAD.X R75, R75, 0x1, R140.reuse, P4 ;  /* 0x000000014b4b7824 */ /* 0x100fe200020e068c */
[-C--:B------:R-:W-:Y:S01]  /*7c90*/  IADD3 R80, P4, PT, R80, R139.reuse, RZ ;  /* 0x0000008b50507210 */ /* 0x080fe20007f9e0ff */
[----:B------:R-:W-:Y:S01]  /*7ca0*/  IMAD.X R81, R81, 0x1, R140, P2 ;  /* 0x0000000151517824 */ /* 0x000fe200010e068c */
[----:B------:R2:W-:Y:S01]  /*7cb0*/  LDGSTS.E [R21+0x3a00], desc[UR16][R8.64], P1 ;  /* 0x03a0000008157fae */ /* 0x0005e200089a1010 */
[----:B------:R-:W-:-:S02]  /*7cc0*/  IADD3 R82, P3, PT, R82, R139, RZ ;  /* 0x0000008b52527210 */ /* 0x000fc40007f7e0ff */
[--C-:B------:R-:W-:Y:S01]  /*7cd0*/  IMAD.X R83, R83, 0x1, R140.reuse, P4 ;  /* 0x0000000153537824 */ /* 0x100fe200020e068c */
[-C--:B------:R-:W-:Y:S01]  /*7ce0*/  IADD3 R88, P4, PT, R88, R139.reuse, RZ ;  /* 0x0000008b58587210 */ /* 0x080fe20007f9e0ff */
[----:B------:R2:W-:Y:S01]  /*7cf0*/  LDGSTS.E [R21+0x3e00], desc[UR16][R10.64], P1 ;  /* 0x03e000000a157fae */ /* 0x0005e200089a1010 */
[-C--:B------:R-:W-:Y:S01]  /*7d00*/  IADD3 R76, P1, PT, R76, R139.reuse, RZ ;  /* 0x0000008b4c4c7210 */ /* 0x080fe20007f3e0ff */
[--C-:B------:R-:W-:Y:S01]  /*7d10*/  IMAD.X R85, R85, 0x1, R140.reuse, P3 ;  /* 0x0000000155557824 */ /* 0x100fe200018e068c */
        /* <DEDUP_REMOVED lines=38> */
[----:B------:R-:W-:Y:S01]  /*7f80*/  ISETP.NE.U32.AND P4, PT, R137, UR5, PT ;  /* 0x0000000589007c0c */ /* 0x000fe2000bf85070 */
[--C-:B------:R-:W-:Y:S01]  /*7f90*/  IMAD.X R119, R119, 0x1, R140.reuse, P1 ;  /* 0x0000000177777824 */ /* 0x100fe200008e068c */
[-C--:B------:R-:W-:Y:S01]  /*7fa0*/  IADD3 R122, P3, PT, R122, R139.reuse, RZ ;  /* 0x0000008b7a7a7210 */ /* 0x080fe20007f7e0ff */
[--C-:B------:R-:W-:Y:S01]  /*7fb0*/  IMAD.X R121, R121, 0x1, R140.reuse, P2 ;  /* 0x0000000179797824 */ /* 0x100fe200010e068c */
[-C--:B------:R-:W-:Y:S01]  /*7fc0*/  IADD3 R124, P1, PT, R124, R139.reuse, RZ ;  /* 0x0000008b7c7c7210 */ /* 0x080fe20007f3e0ff */
[----:B------:R-:W0:Y:S01]  /*7fd0*/  LDGDEPBAR ;  /* 0x00000000000079af */ /* 0x000e220000000000 */
[-C--:B------:R-:W-:Y:S01]  /*7fe0*/  IADD3 R126, P2, PT, R126, R139.reuse, RZ ;  /* 0x0000008b7e7e7210 */ /* 0x080fe20007f5e0ff */
[--C-:B------:R-:W-:Y:S01]  /*7ff0*/  IMAD.X R125, R125, 0x1, R140.reuse, P3 ;  /* 0x000000017d7d7824 */ /* 0x100fe200018e068c */
[-C--:B------:R-:W-:Y:S01]  /*8000*/  IADD3 R130, P3, PT, R130, R139.reuse, RZ ;  /* 0x0000008b82827210 */ /* 0x080fe20007f7e0ff */
[--C-:B------:R-:W-:Y:S01]  /*8010*/  IMAD.X R131, R131, 0x1, R140.reuse, P1 ;  /* 0x0000000183837824 */ /* 0x100fe200008e068c */
[----:B------:R-:W-:Y:S01]  /*8020*/  IADD3 R132, P1, PT, R132, R139, RZ ;  /* 0x0000008b84847210 */ /* 0x000fe20007f3e0ff */
[----:B------:R-:W-:Y:S01]  /*8030*/  IMAD.X R134, R134, 0x1, R140, P2 ;  /* 0x0000000186867824 */ /* 0x000fe200010e068c */
[----:B------:R-:W-:Y:S01]  /*8040*/  LEA R129, P2, R70, R129, 0x2 ;  /* 0x0000008146817211 */ /* 0x000fe200078410ff */
[----:B-1----:R-:W-:-:S02]  /*8050*/  IMAD.U32 R4, RZ, RZ, UR4 ;  /* 0x00000004ff047e24 */ /* 0x002fc4000f8e00ff */
[--C-:B------:R-:W-:Y:S02]  /*8060*/  IMAD.X R141, R141, 0x1, R140.reuse, P3 ;  /* 0x000000018d8d7824 */ /* 0x100fe400018e068c */
[----:B------:R-:W-:Y:S02]  /*8070*/  IMAD.X R135, R135, 0x1, R140, P1 ;  /* 0x0000000187877824 */ /* 0x000fe400008e068c */
[----:B------:R-:W-:Y:S01]  /*8080*/  IMAD.X R138, R138, 0x1, R143, P2 ;  /* 0x000000018a8a7824 */ /* 0x000fe200010e068f */
[----:B--2---:R-:W-:Y:S06]  /*8090*/  @P4 BRA `(.L_x_11) ;  /* 0xffffffe000b84947 */ /* 0x004fec000383ffff */
.L_x_8:
[----:B------:R-:W1:Y:S01]  /*80a0*/  LDCU UR5, c[0x0][0x3b8] ;  /* 0x00007700ff0577ac */ /* 0x000e620008000800 */
[C---:B------:R-:W-:Y:S02]  /*80b0*/  VIADD R3, R0.reuse, 0x3 ;  /* 0x0000000300037836 */ /* 0x040fe40000000000 */
[C---:B------:R-:W-:Y:S01]  /*80c0*/  VIADD R10, R0.reuse, 0x1 ;  /* 0x00000001000a7836 */ /* 0x040fe20000000000 */
[----:B------:R-:W2:Y:S01]  /*80d0*/  LDCU.128 UR12, c[0x0][0x390] ;  /* 0x00007200ff0c77ac */ /* 0x000ea20008000c00 */
[C---:B------:R-:W-:Y:S02]  /*80e0*/  VIADD R9, R0.reuse, 0x2 ;  /* 0x0000000200097836 */ /* 0x040fe40000000000 */
[C---:B------:R-:W-:Y:S01]  /*80f0*/  VIADD R196, R0.reuse, 0x4 ;  /* 0x0000000400c47836 */ /* 0x040fe20000000000 */
[----:B------:R-:W3:Y:S01]  /*8100*/  LDCU UR6, c[0x0][0x3b4] ;  /* 0x00007680ff0677ac */ /* 0x000ee20008000800 */
[----:B-1----:R-:W-:-:S04]  /*8110*/  IMAD R4, R0, UR5, RZ ;  /* 0x0000000500047c24 */ /* 0x002fc8000f8e02ff */
[----:B------:R-:W-:Y:S01]  /*8120*/  VIADD R5, R4, UR5 ;  /* 0x0000000504057c36 */ /* 0x000fe20008000000 */
[----:B--2---:R-:W-:-:S03]  /*8130*/  ISETP.GE.AND P1, PT, R2, UR14, PT ;  /* 0x0000000e02007c0c */ /* 0x004fc6000bf26270 */
[----:B------:R-:W-:Y:S01]  /*8140*/  VIADD R6, R5, UR5 ;  /* 0x0000000505067c36 */ /* 0x000fe20008000000 */
[----:B------:R-:W-:Y:S01]  /*8150*/  ISETP.LT.AND P4, PT, R3, UR15, !P1 ;  /* 0x0000000f03007c0c */ /* 0x000fe2000cf81270 */
[----:B---3--:R-:W-:Y:S01]  /*8160*/  IMAD R2, R2, UR6, RZ ;  /* 0x0000000602027c24 */ /* 0x008fe2000f8e02ff */
[----:B------:R-:W-:Y:S01]  /*8170*/  ISETP.LT.AND P2, PT, R10, UR15, !P1 ;  /* 0x0000000f0a007c0c */ /* 0x000fe2000cf41270 */
[----:B------:R-:W-:Y:S01]  /*8180*/  VIADD R7, R6, UR5 ;  /* 0x0000000506077c36 */ /* 0x000fe20008000000 */
[----:B------:R-:W-:Y:S02]  /*8190*/  ISETP.LT.AND P3, PT, R9, UR15, !P1 ;  /* 0x0000000f09007c0c */ /* 0x000fe4000cf61270 */
[----:B------:R-:W-:Y:S01]  /*81a0*/  LEA R3, P5, R2, UR12, 0x2 ;  /* 0x0000000c02037c11 */ /* 0x000fe2000f8a10ff */
[----:B------:R-:W-:-:S04]  /*81b0*/  VIADD R8, R7, UR5 ;  /* 0x0000000507087c36 */ /* 0x000fc80008000000 */
[----:B------:R-:W-:-:S04]  /*81c0*/  VIADD R142, R8, UR5 ;  /* 0x00000005088e7c36 */ /* 0x000fc80008000000 */
[----:B------:R-:W-:-:S04]  /*81d0*/  VIADD R143, R142, UR5 ;  /* 0x000000058e8f7c36 */ /* 0x000fc80008000000 */
[----:B------:R-:W-:-:S04]  /*81e0*/  VIADD R144, R143, UR5 ;  /* 0x000000058f907c36 */ /* 0x000fc80008000000 */
[----:B------:R-:W-:Y:S01]  /*81f0*/  VIADD R145, R144, UR5 ;  /* 0x0000000590917c36 */ /* 0x000fe20008000000 */
[----:B------:R-:W-:Y:S06]  /*8200*/  @!P6 BRA `(.L_x_12) ;  /* 0x000000000010e947 */ /* 0x000fec0003800000 */
[----:B------:R-:W-:-:S06]  /*8210*/  USHF.L.U32 UR4, UR4, 0x1f, URZ ;  /* 0x0000001f04047899 */ /* 0x000fcc00080006ff */
[----:B------:R-:W-:-:S04]  /*8220*/  IMAD.U32 R9, RZ, RZ, UR4 ;  /* 0x00000004ff097e24 */ /* 0x000fc8000f8e00ff */
[----:B------:R-:W1:Y:S02]  /*8230*/  SYNCS.PHASECHK.TRANS64.TRYWAIT P6, [UR8], R9 ;  /* 0x00000009ff0075a7 */ /* 0x000e6400080c1108 */
[----:B-1----:R-:W-:Y:S05]  /*8240*/  @!P6 BRA `(.L_x_13) ;  /* 0x000000380050e947 */ /* 0x002fea0003800000 */
.L_x_12:
[----:B------:R-:W-:Y:S01]  /*8250*/  VIADD R146, R145, UR5 ;  /* 0x0000000591927c36 */ /* 0x000fe20008000000 */
[----:B------:R-:W-:Y:S01]  /*8260*/  LEA.HI.X.SX32 R2, R2, UR13, 0x2, P5 ;  /* 0x0000000d02027c11 */ /* 0x000fe2000a8f16ff */
[----:B------:R-:W-:-:S04]  /*8270*/  DEPBAR.LE SB0, 0x0 ;  /* 0x000080000000791a */ /* 0x000fc80000000000 */
[----:B------:R-:W-:Y:S01]  /*8280*/  VIADD R147, R146, UR5 ;  /* 0x0000000592937c36 */ /* 0x000fe20008000000 */
[CC--:B------:R-:W-:Y:S01]  /*8290*/  LEA R132, P6, R4.reuse, R3.reuse, 0x2 ;  /* 0x0000000304847211 */ /* 0x0c0fe200078c10ff */
[----:B------:R-:W-:Y:S01]  /*82a0*/  BAR.SYNC.DEFER_BLOCKING 0x0 ;  /* 0x0000000000007b1d */ /* 0x000fe20000010000 */
[-C--:B------:R-:W-:Y:S01]  /*82b0*/  LEA R134, P5, R5, R3.reuse, 0x2 ;  /* 0x0000000305867211 */ /* 0x080fe200078a10ff */
[----:B------:R-:W-:Y:S01]  /*82c0*/  VIADD R148, R147, UR5 ;  /* 0x0000000593947c36 */ /* 0x000fe20008000000 */
[-C--:B------:R-:W-:Y:S01]  /*82d0*/  LEA.HI.X.SX32 R133, R4, R2.reuse, 0x2, P6 ;  /* 0x0000000204857211 */ /* 0x080fe200030f16ff */
[----:B------:R-:W-:Y:S01]  /*82e0*/  VIADD R195, R0, 0x5 ;  /* 0x0000000500c37836 */ /* 0x000fe20000000000 */
[-C--:B------:R-:W-:Y:S01]  /*82f0*/  LEA R136, P6, R6, R3.reuse, 0x2 ;  /* 0x0000000306887211 */ /* 0x080fe200078c10ff */
[----:B------:R-:W-:Y:S01]  /*8300*/  VIADD R149, R148, UR5 ;  /* 0x0000000594957c36 */ /* 0x000fe20008000000 */
[-C--:B------:R-:W-:Y:S01]  /*8310*/  LEA.HI.X.SX32 R135, R5, R2.reuse, 0x2, P5 ;  /* 0x0000000205877211 */ /* 0x080fe200028f16ff */
[----:B------:R-:W1:Y:S01]  /*8320*/  LDCU UR4, c[0x0][0x39c] ;  /* 0x00007380ff0477ac */ /* 0x000e620008000800 */
[-C--:B------:R-:W-:Y:S01]  /*8330*/  LEA R138, P5, R7, R3.reuse, 0x2 ;  /* 0x00000003078a7211 */ /* 0x080fe200078a10ff */
[----:B------:R-:W-:Y:S01]  /*8340*/  VIADD R150, R149, UR5 ;  /* 0x0000000595967c36 */ /* 0x000fe20008000000 */
[-C--:B------:R-:W-:Y:S01]  /*8350*/  LEA.HI.X.SX32 R137, R6, R2.reuse, 0x2, P6 ;  /* 0x0000000206897211 */ /* 0x080fe200030f16ff */
[----:B------:R-:W2:Y:S01]  /*8360*/  LDCU UR6, c[0x0][0x39c] ;  /* 0x00007380ff0677ac */ /* 0x000ea20008000800 */
[-C--:B------:R-:W-:Y:S01]  /*8370*/  LEA R140, P6, R8, R3.reuse, 0x2 ;  /* 0x00000003088c7211 */ /* 0x080fe200078c10ff */
[----:B------:R-:W-:Y:S01]  /*8380*/  VIADD R151, R150, UR5 ;  /* 0x0000000596977c36 */ /* 0x000fe20008000000 */
[-C--:B------:R-:W-:Y:S01]  /*8390*/  LEA.HI.X.SX32 R139, R7, R2.reuse, 0x2, P5 ;  /* 0x00000002078b7211 */ /* 0x080fe200028f16ff */
[----:B------:R-:W3:Y:S01]  /*83a0*/  LDCU UR7, c[0x0][0x39c] ;  /* 0x00007380ff0777ac */ /* 0x000ee20008000800 */
[-C--:B------:R-:W-:Y:S01]  /*83b0*/  LEA R192, P5, R142, R3.reuse, 0x2 ;  /* 0x000000038ec07211 */ /* 0x080fe200078a10ff */
[----:B------:R-:W-:Y:S01]  /*83c0*/  VIADD R152, R151, UR5 ;  /* 0x0000000597987c36 */ /* 0x000fe20008000000 */
[----:B------:R-:W-:Y:S01]  /*83d0*/  LEA.HI.X.SX32 R141, R8, R2, 0x2, P6 ;  /* 0x00000002088d7211 */ /* 0x000fe200030f16ff */
[----:B------:R-:W4:Y:S01]  /*83e0*/  LDCU UR8, c[0x0][0x39c] ;  /* 0x00007380ff0877ac */ /* 0x000f220008000800 */
[----:B------:R-:W-:-:S02]  /*83f0*/  LEA R190, P6, R143, R3, 0x2 ;  /* 0x000000038fbe7211 */ /* 0x000fc400078c10ff */
[-C--:B------:R-:W-:Y:S01]  /*8400*/  LEA.HI.X.SX32 R193, R142, R2.reuse, 0x2, P5 ;  /* 0x000000028ec17211 */ /* 0x080fe200028f16ff */
[----:B------:R-:W-:Y:S01]  /*8410*/  VIADD R142, R152, UR5 ;  /* 0x00000005988e7c36 */ /* 0x000fe20008000000 */
[-C--:B------:R-:W-:Y:S01]  /*8420*/  LEA R186, P5, R144, R3.reuse, 0x2 ;  /* 0x0000000390ba7211 */ /* 0x080fe200078a10ff */
[----:B------:R-:W5:Y:S01]  /*8430*/  @!P0 SYNCS.CCTL.IV [UR10+0xc000] ;  /* 0x00c00000ff0089b1 */ /* 0x000f62000800000a */
[-C--:B------:R-:W-:Y:S01]  /*8440*/  LEA.HI.X.SX32 R191, R143, R2.reuse, 0x2, P6 ;  /* 0x000000028fbf7211 */ /* 0x080fe200030f16ff */
[----:B------:R-:W-:Y:S01]  /*8450*/  VIADD R143, R142, UR5 ;  /* 0x000000058e8f7c36 */ /* 0x000fe20008000000 */
[----:B-----5:R-:W-:Y:S01]  /*8460*/  BAR.SYNC.DEFER_BLOCKING 0x0 ;  /* 0x0000000000007b1d */ /* 0x020fe20000010000 */
[-C--:B------:R-:W-:Y:S02]  /*8470*/  LEA R188, P6, R145, R3.reuse, 0x2 ;  /* 0x0000000391bc7211 */ /* 0x080fe400078c10ff */
[-C--:B------:R-:W-:Y:S01]  /*8480*/  LEA.HI.X.SX32 R187, R144, R2.reuse, 0x2, P5 ;  /* 0x0000000290bb7211 */ /* 0x080fe200028f16ff */
[----:B------:R-:W-:Y:S01]  /*8490*/  VIADD R144, R143, UR5 ;  /* 0x000000058f907c36 */ /* 0x000fe20008000000 */
[-C--:B------:R-:W-:Y:S01]  /*84a0*/  LEA R184, P5, R146, R3.reuse, 0x2 ;  /* 0x0000000392b87211 */ /* 0x080fe200078a10ff */
[----:B------:R-:W5:Y:S01]  /*84b0*/  LDCU UR9, c[0x0][0x39c] ;  /* 0x00007380ff0977ac */ /* 0x000f620008000800 */
[-C--:B------:R-:W-:Y:S01]  /*84c0*/  LEA.HI.X.SX32 R189, R145, R2.reuse, 0x2, P6 ;  /* 0x0000000291bd7211 */ /* 0x080fe200030f16ff */
[----:B------:R-:W-:Y:S01]  /*84d0*/  VIADD R145, R144, UR5 ;  /* 0x0000000590917c36 */ /* 0x000fe20008000000 */
[-C--:B------:R-:W-:Y:S01]  /*84e0*/  LEA R182, P6, R147, R3.reuse, 0x2 ;  /* 0x0000000393b67211 */ /* 0x080fe200078c10ff */
[----:B------:R-:W1:Y:S01]  /*84f0*/  LDTM.x128 R4, tmem[UR11] ;  /* 0x0000000b000479ee */ /* 0x000e6200083c0000 */
[----:B------:R-:W-:Y:S01]  /*8500*/  LEA.HI.X.SX32 R185, R146, R2, 0x2, P5 ;  /* 0x0000000292b97211 */ /* 0x000fe200028f16ff */
[----:B------:R-:W-:Y:S01]  /*8510*/  VIADD R146, R145, UR5 ;  /* 0x0000000591927c36 */ /* 0x000fe20008000000 */
[----:B------:R-:W-:-:S02]  /*8520*/  LEA R180, P5, R148, R3, 0x2 ;  /* 0x0000000394b47211 */ /* 0x000fc400078a10ff */
[-C--:B------:R-:W-:Y:S01]  /*8530*/  LEA.HI.X.SX32 R183, R147, R2.reuse, 0x2, P6 ;  /* 0x0000000293b77211 */ /* 0x080fe200030f16ff */
[----:B------:R-:W-:Y:S01]  /*8540*/  VIADD R147, R146, UR5 ;  /* 0x0000000592937c36 */ /* 0x000fe20008000000 */
[-C--:B------:R-:W-:Y:S02]  /*8550*/  LEA R178, P6, R149, R3.reuse, 0x2 ;  /* 0x0000000395b27211 */ /* 0x080fe400078c10ff */
[-C--:B------:R-:W-:Y:S01]  /*8560*/  LEA.HI.X.SX32 R181, R148, R2.reuse, 0x2, P5 ;  /* 0x0000000294b57211 */ /* 0x080fe200028f16ff */
[----:B------:R-:W-:Y:S01]  /*8570*/  VIADD R148, R147, UR5 ;  /* 0x0000000593947c36 */ /* 0x000fe20008000000 */
[CC--:B------:R-:W-:Y:S02]  /*8580*/  LEA R176, P5, R150.reuse, R3.reuse, 0x2 ;  /* 0x0000000396b07211 */ /* 0x0c0fe400078a10ff */
[-C--:B------:R-:W-:Y:S01]  /*8590*/  LEA.HI.X.SX32 R179, R149, R2.reuse, 0x2, P6 ;  /* 0x0000000295b37211 */ /* 0x080fe200030f16ff */
[----:B------:R-:W1:Y:S01]  /*85a0*/  @!P0 SYNCS.CCTL.IV [UR10+0xc008] ;  /* 0x00c00800ff0089b1 */ /* 0x000e62000800000a */
[----:B------:R-:W-:Y:S01]  /*85b0*/  LEA R174, P6, R151, R3, 0x2 ;  /* 0x0000000397ae7211 */ /* 0x000fe200078c10ff */
[----:B------:R-:W-:Y:S01]  /*85c0*/  NOP ;  /* 0x0000000000007918 */ /* 0x000fe20000000000 */
[----:B------:R-:W-:-:S02]  /*85d0*/  LEA.HI.X.SX32 R177, R150, R2, 0x2, P5 ;  /* 0x0000000296b17211 */ /* 0x000fc400028f16ff */
[-C--:B------:R-:W-:Y:S02]  /*85e0*/  LEA R172, P5, R152, R3.reuse, 0x2 ;  /* 0x0000000398ac7211 */ /* 0x080fe400078a10ff */
[-C--:B------:R-:W-:Y:S02]  /*85f0*/  LEA.HI.X.SX32 R175, R151, R2.reuse, 0x2, P6 ;  /* 0x0000000297af7211 */ /* 0x080fe400030f16ff */
[-C--:B------:R-:W-:Y:S02]  /*8600*/  LEA R170, P6, R142, R3.reuse, 0x2 ;  /* 0x000000038eaa7211 */ /* 0x080fe400078c10ff */
[-C--:B------:R-:W-:Y:S02]  /*8610*/  LEA.HI.X.SX32 R173, R152, R2.reuse, 0x2, P5 ;  /* 0x0000000298ad7211 */ /* 0x080fe400028f16ff */
[-C--:B------:R-:W-:Y:S02]  /*8620*/  LEA R168, P5, R143, R3.reuse, 0x2 ;  /* 0x000000038fa87211 */ /* 0x080fe400078a10ff */
        /* <DEDUP_REMOVED lines=8> */
[-C--:B------:R-:W-:Y:S02]  /*86b0*/  LEA R162, P6, R146, R3.reuse, 0x2 ;  /* 0x0000000392a27211 */ /* 0x080fe400078c10ff */
[----:B------:R-:W-:Y:S01]  /*86c0*/  LEA.HI.X.SX32 R165, R145, R2, 0x2, P5 ;  /* 0x0000000291a57211 */ /* 0x000fe200028f16ff */
[----:B------:R-:W-:Y:S01]  /*86d0*/  VIADD R145, R144, UR5 ;  /* 0x0000000590917c36 */ /* 0x000fe20008000000 */
[----:B------:R-:W-:-:S02]  /*86e0*/  LEA R160, P5, R147, R3, 0x2 ;  /* 0x0000000393a07211 */ /* 0x000fc400078a10ff */
[-C--:B------:R-:W-:Y:S02]  /*86f0*/  LEA.HI.X.SX32 R163, R146, R2.reuse, 0x2, P6 ;  /* 0x0000000292a37211 */ /* 0x080fe400030f16ff */
[-C--:B------:R-:W-:Y:S02]  /*8700*/  LEA R156, P6, R148, R3.reuse, 0x2 ;  /* 0x00000003949c7211 */ /* 0x080fe400078c10ff */
[-C--:B------:R-:W-:Y:S01]  /*8710*/  LEA.HI.X.SX32 R161, R147, R2.reuse, 0x2, P5 ;  /* 0x0000000293a17211 */ /* 0x080fe200028f16ff */
[----:B------:R-:W-:Y:S01]  /*8720*/  VIADD R147, R145, UR5 ;  /* 0x0000000591937c36 */ /* 0x000fe20008000000 */
[-C--:B------:R-:W-:Y:S02]  /*8730*/  LEA R158, P5, R142, R3.reuse, 0x2 ;  /* 0x000000038e9e7211 */ /* 0x080fe400078a10ff */
[----:B------:R-:W-:Y:S02]  /*8740*/  LEA.HI.X.SX32 R157, R148, R2, 0x2, P6 ;  /* 0x00000002949d7211 */ /* 0x000fe400030f16ff */
        /* <DEDUP_REMOVED lines=12> */
[----:B------:R-:W-:Y:S02]  /*8810*/  ISETP.LT.AND P0, PT, R0, UR15, !P1 ;  /* 0x0000000f00007c0c */ /* 0x000fe4000cf01270 */
[-C--:B------:R-:W-:Y:S02]  /*8820*/  LEA.HI.X.SX32 R147, R147, R2.reuse, 0x2, P5 ;  /* 0x0000000293937211 */ /* 0x080fe400028f16ff */
[----:B------:R-:W-:Y:S02]  /*8830*/  LEA R144, P5, R143, R3, 0x2 ;  /* 0x000000038f907211 */ /* 0x000fe400078a10ff */
[----:B------:R-:W-:-:S02]  /*8840*/  LEA.HI.X.SX32 R149, R142, R2, 0x2, P6 ;  /* 0x000000028e957211 */ /* 0x000fc400030f16ff */
[C---:B------:R-:W-:Y:S02]  /*8850*/  LEA R142, P6, R194.reuse, R3, 0x2 ;  /* 0x00000003c28e7211 */ /* 0x040fe400078c10ff */
[-C--:B------:R-:W-:Y:S02]  /*8860*/  LEA.HI.X.SX32 R145, R143, R2.reuse, 0x2, P5 ;  /* 0x000000028f917211 */ /* 0x080fe400028f16ff */
[----:B------:R-:W-:Y:S01]  /*8870*/  LEA.HI.X.SX32 R143, R194, R2, 0x2, P6 ;  /* 0x00000002c28f7211 */ /* 0x000fe200030f16ff */
[----:B-1----:R1:W-:Y:S01]  /*8880*/  @P0 STG.E desc[UR16][R132.64], R4 ;  /* 0x0000000484000986 */ /* 0x0023e2000c101910 */
[----:B------:R-:W-:Y:S01]  /*8890*/  ISETP.LT.AND P6, PT, R195, UR15, !P1 ;  /* 0x0000000fc3007c0c */ /* 0x000fe2000cfc1270 */
[----:B------:R-:W-:Y:S01]  /*88a0*/  VIADD R195, R0, 0x6 ;  /* 0x0000000600c37836 */ /* 0x000fe20000000000 */
[----:B------:R-:W-:Y:S01]  /*88b0*/  ISETP.LT.AND P5, PT, R196, UR15, !P1 ;  /* 0x0000000fc4007c0c */ /* 0x000fe2000cfa1270 */
[----:B------:R-:W-:Y:S01]  /*88c0*/  VIADD R196, R0, 0x7 ;  /* 0x0000000700c47836 */ /* 0x000fe20000000000 */
[----:B------:R2:W-:Y:S01]  /*88d0*/  @P2 STG.E desc[UR16][R134.64], R5 ;  /* 0x0000000586002986 */ /* 0x0005e2000c101910 */
[----:B------:R-:W-:Y:S01]  /*88e0*/  VIADD R194, R194, UR5 ;  /* 0x00000005c2c27c36 */ /* 0x000fe20008000000 */
[----:B------:R-:W-:Y:S01]  /*88f0*/  ISETP.LT.AND P0, PT, R195, UR15, !P1 ;  /* 0x0000000fc3007c0c */ /* 0x000fe2000cf01270 */
[----:B------:R-:W-:Y:S01]  /*8900*/  VIADD R195, R0, 0x8 ;  /* 0x0000000800c37836 */ /* 0x000fe20000000000 */
[----:B------:R-:W-:Y:S01]  /*8910*/  ISETP.LT.AND P2, PT, R196, UR15, !P1 ;  /* 0x0000000fc4007c0c */ /* 0x000fe2000cf41270 */
[----:B------:R-:W-:Y:S01]  /*8920*/  @P3 STG.E desc[UR16][R136.64], R6 ;  /* 0x0000000688003986 */ /* 0x000fe2000c101910 */
[----:B------:R-:W-:-:S02]  /*8930*/  VIADD R196, R0, 0x9 ;  /* 0x0000000900c47836 */ /* 0x000fc40000000000 */
[----:B------:R-:W-:Y:S01]  /*8940*/  ISETP.LT.AND P3, PT, R195, UR15, !P1 ;  /* 0x0000000fc3007c0c */ /* 0x000fe2000cf61270 */
[----:B-1----:R-:W-:Y:S01]  /*8950*/  VIADD R4, R0, 0xc ;  /* 0x0000000c00047836 */ /* 0x002fe20000000000 */
[----:B------:R1:W-:Y:S01]  /*8960*/  @P4 STG.E desc[UR16][R138.64], R7 ;  /* 0x000000078a004986 */ /* 0x0003e2000c101910 */
[----:B------:R-:W-:Y:S01]  /*8970*/  ISETP.LT.AND P4, PT, R196, UR15, !P1 ;  /* 0x0000000fc4007c0c */ /* 0x000fe2000cf81270 */
[C---:B------:R-:W-:Y:S02]  /*8980*/  VIADD R195, R0.reuse, 0xa ;  /* 0x0000000a00c37836 */ /* 0x040fe40000000000 */
[----:B------:R-:W-:Y:S01]  /*8990*/  @P5 STG.E desc[UR16][R140.64], R8 ;  /* 0x000000088c005986 */ /* 0x000fe2000c101910 */
[C---:B--2---:R-:W-:Y:S02]  /*89a0*/  VIADD R5, R0.reuse, 0xb ;  /* 0x0000000b00057836 */ /* 0x044fe40000000000 */
[----:B------:R-:W-:Y:S01]  /*89b0*/  ISETP.LT.AND P5, PT, R195, UR15, !P1 ;  /* 0x0000000fc3007c0c */ /* 0x000fe2000cfa1270 */
[----:B------:R2:W-:Y:S02]  /*89c0*/  @P6 STG.E desc[UR16][R192.64], R9 ;  /* 0x00000009c0006986 */ /* 0x0005e4000c101910 */
[----:B------:R-:W-:Y:S01]  /*89d0*/  ISETP.LT.AND P6, PT, R5, UR15, !P1 ;  /* 0x0000000f05007c0c */ /* 0x000fe2000cfc1270 */
[----:B------:R-:W-:Y:S01]  /*89e0*/  VIADD R5, R0, 0xd ;  /* 0x0000000d00057836 */ /* 0x000fe20000000000 */
[----:B------:R-:W-:Y:S01]  /*89f0*/  @P0 STG.E desc[UR16][R190.64], R10 ;  /* 0x0000000abe000986 */ /* 0x000fe2000c101910 */
[----:B------:R-:W-:Y:S01]  /*8a00*/  ISETP.LT.AND P0, PT, R4, UR15, !P1 ;  /* 0x0000000f04007c0c */ /* 0x000fe2000cf01270 */
[----:B------:R-:W-:-:S02]  /*8a10*/  VIADD R4, R0, 0xe ;  /* 0x0000000e00047836 */ /* 0x000fc40000000000 */
[----:B------:R2:W-:Y:S01]  /*8a20*/  @P2 STG.E desc[UR16][R186.64], R11 ;  /* 0x0000000bba002986 */ /* 0x0005e2000c101910 */
[----:B------:R-:W-:Y:S01]  /*8a30*/  ISETP.LT.AND P2, PT, R5, UR15, !P1 ;  /* 0x0000000f05007c0c */ /* 0x000fe2000cf41270 */
[----:B------:R-:W-:Y:S02]  /*8a40*/  VIADD R5, R0, 0x1c ;  /* 0x0000001c00057836 */ /* 0x000fe40000000000 */
[----:B------:R3:W-:Y:S01]  /*8a50*/  @P3 STG.E desc[UR16][R188.64], R12 ;  /* 0x0000000cbc003986 */ /* 0x0007e2000c101910 */
[----:B------:R-:W-:Y:S01]  /*8a60*/  ISETP.LT.AND P3, PT, R4, UR15, !P1 ;  /* 0x0000000f04007c0c */ /* 0x000fe2000cf61270 */
[C---:B------:R-:W-:Y:S02]  /*8a70*/  VIADD R4, R0.reuse, 0xf ;  /* 0x0000000f00047836 */ /* 0x040fe40000000000 */
[----:B------:R3:W-:Y:S01]  /*8a80*/  @P4 STG.E desc[UR16][R184.64], R13 ;  /* 0x0000000db8004986 */ /* 0x0007e2000c101910 */
[----:B-1----:R-:W-:Y:S02]  /*8a90*/  VIADD R7, R0, 0x23 ;  /* 0x0000002300077836 */ /* 0x002fe40000000000 */
[----:B------:R-:W-:Y:S01]  /*8aa0*/  ISETP.LT.AND P4, PT, R4, UR15, !P1 ;  /* 0x0000000f04007c0c */ /* 0x000fe2000cf81270 */
[C---:B------:R-:W-:Y:S01]  /*8ab0*/  VIADD R4, R0.reuse, 0x10 ;  /* 0x0000001000047836 */ /* 0x040fe20000000000 */
[----:B------:R-:W-:Y:S01]  /*8ac0*/  @P5 STG.E desc[UR16][R182.64], R14 ;  /* 0x0000000eb6005986 */ /* 0x000fe2000c101910 */
[----:B--2---:R-:W-:-:S02]  /*8ad0*/  VIADD R9, R0, 0x24 ;  /* 0x0000002400097836 */ /* 0x004fc40000000000 */
[----:B------:R-:W-:Y:S01]  /*8ae0*/  VIADD R8, R194, UR5 ;  /* 0x00000005c2087c36 */ /* 0x000fe20008000000 */
[----:B------:R-:W-:Y:S01]  /*8af0*/  ISETP.LT.AND P5, PT, R4, UR15, !P1 ;  /* 0x0000000f04007c0c */ /* 0x000fe2000cfa1270 */
[C---:B------:R-:W-:Y:S01]  /*8b00*/  VIADD R4, R0.reuse, 0x11 ;  /* 0x0000001100047836 */ /* 0x040fe20000000000 */
[----:B------:R-:W-:Y:S01]  /*8b10*/  @P6 STG.E desc[UR16][R180.64], R15 ;  /* 0x0000000fb4006986 */ /* 0x000fe2000c101910 */
[C---:B------:R-:W-:Y:S02]  /*8b20*/  VIADD R11, R0.reuse, 0x25 ;  /* 0x00000025000b7836 */ /* 0x040fe40000000000 */
[----:B---3--:R-:W-:Y:S01]  /*8b30*/  VIADD R12, R0, 0x26 ;  /* 0x00000026000c7836 */ /* 0x008fe20000000000 */
[----:B------:R-:W-:Y:S01]  /*8b40*/  ISETP.LT.AND P6, PT, R4, UR15, !P1 ;  /* 0x0000000f04007c0c */ /* 0x000fe2000cfc1270 */
[C---:B------:R-:W-:Y:S01]  /*8b50*/  VIADD R4, R0.reuse, 0x12 ;  /* 0x0000001200047836 */ /* 0x040fe20000000000 */
[----:B------:R-:W-:Y:S01]  /*8b60*/  @P0 STG.E desc[UR16][R178.64], R16 ;  /* 0x00000010b2000986 */ /* 0x000fe2000c101910 */
[----:B------:R-:W-:-:S03]  /*8b70*/  VIADD R13, R0, 0x27 ;  /* 0x00000027000d7836 */ /* 0x000fc60000000000 */
[----:B------:R-:W-:Y:S01]  /*8b80*/  ISETP.LT.AND P0, PT, R4, UR4, !P1 ;  /* 0x0000000404007c0c */ /* 0x000fe2000cf01270 */
[----:B------:R-:W-:Y:S01]  /*8b90*/  VIADD R4, R0, 0x13 ;  /* 0x0000001300047836 */ /* 0x000fe20000000000 */
[----:B------:R-:W-:Y:S01]  /*8ba0*/  @P2 STG.E desc[UR16][R176.64], R17 ;  /* 0x00000011b0002986 */ /* 0x000fe2000c101910 */
[----:B------:R-:W1:Y:S03]  /*8bb0*/  LDCU UR4, c[0x0][0x39c] ;  /* 0x00007380ff0477ac */ /* 0x000e660008000800 */
[----:B------:R-:W-:Y:S01]  /*8bc0*/  ISETP.LT.AND P2, PT, R4, UR6, !P1 ;  /* 0x0000000604007c0c */ /* 0x000fe2000cf41270 */
[----:B------:R-:W-:Y:S01]  /*8bd0*/  VIADD R4, R0, 0x14 ;  /* 0x0000001400047836 */ /* 0x000fe20000000000 */
[----:B------:R2:W-:Y:S01]  /*8be0*/  @P3 STG.E desc[UR16][R174.64], R18 ;  /* 0x00000012ae003986 */ /* 0x0005e2000c101910 */
[----:B------:R-:W3:Y:S03]  /*8bf0*/  LDCU UR6, c[0x0][0x39c] ;  /* 0x00007380ff0677ac */ /* 0x000ee60008000800 */
[----:B------:R-:W-:Y:S01]  /*8c00*/  ISETP.LT.AND P3, PT, R4, UR7, !P1 ;  /* 0x0000000704007c0c */ /* 0x000fe2000cf61270 */
[----:B------:R-:W-:Y:S01]  /*8c10*/  VIADD R4, R0, 0x15 ;  /* 0x0000001500047836 */ /* 0x000fe20000000000 */
[----:B------:R-:W-:Y:S01]  /*8c20*/  @P4 STG.E desc[UR16][R172.64], R19 ;  /* 0x00000013ac004986 */ /* 0x000fe2000c101910 */
[----:B------:R-:W5:Y:S03]  /*8c30*/  LDCU UR7, c[0x0][0x39c] ;  /* 0x00007380ff0777ac */ /* 0x000f660008000800 */
[----:B----4-:R-:W-:Y:S01]  /*8c40*/  ISETP.LT.AND P4, PT, R4, UR8, !P1 ;  /* 0x0000000804007c0c */ /* 0x010fe2000cf81270 */
[C---:B------:R-:W-:Y:S01]  /*8c50*/  VIADD R4, R0.reuse, 0x16 ;  /* 0x0000001600047836 */ /* 0x040fe20000000000 */
[----:B------:R-:W-:Y:S01]  /*8c60*/  @P5 STG.E desc[UR16][R170.64], R20 ;  /* 0x00000014aa005986 */ /* 0x000fe2000c101910 */
[----:B------:R-:W4:Y:S01]  /*8c70*/  LDCU UR8, c[0x0][0x39c] ;  /* 0x00007380ff0877ac */ /* 0x000f220008000800 */
[----:B--2---:R-:W-:-:S02]  /*8c80*/  VIADD R18, R0, 0x7e ;  /* 0x0000007e00127836 */ /* 0x004fc40000000000 */
[----:B-1----:R-:W-:Y:S01]  /*8c90*/  ISETP.LT.AND P5, PT, R4, UR4, !P1 ;  /* 0x0000000404007c0c */ /* 0x002fe2000cfa1270 */
[----:B------:R-:W-:Y:S01]  /*8ca0*/  VIADD R4, R0, 0x17 ;  /* 0x0000001700047836 */ /* 0x000fe20000000000 */
[----:B------:R-:W-:Y:S01]  /*8cb0*/  @P6 STG.E desc[UR16][R168.64], R21 ;  /* 0x00000015a8006986 */ /* 0x000fe2000c101910 */
[----:B------:R-:W1:Y:S03]  /*8cc0*/  LDCU UR4, c[0x0][0x39c] ;  /* 0x00007380ff0477ac */ /* 0x000e660008000800 */
[----:B---3--:R-:W-:Y:S01]  /*8cd0*/  ISETP.LT.AND P6, PT, R4, UR6, !P1 ;  /* 0x0000000604007c0c */ /* 0x008fe2000cfc1270 */
[----:B------:R-:W-:Y:S01]  /*8ce0*/  VIADD R4, R0, 0x18 ;  /* 0x0000001800047836 */ /* 0x000fe20000000000 */
[----:B------:R-:W-:Y:S01]  /*8cf0*/  @P0 STG.E desc[UR16][R166.64], R22 ;  /* 0x00000016a6000986 */ /* 0x000fe2000c101910 */
[----:B------:R-:W2:Y:S03]  /*8d00*/  LDCU UR6, c[0x0][0x39c] ;  /* 0x00007380ff0677ac */ /* 0x000ea60008000800 */
[----:B-----5:R-:W-:Y:S01]  /*8d10*/  ISETP.LT.AND P0, PT, R4, UR7, !P1 ;  /* 0x0000000704007c0c */ /* 0x020fe2000cf01270 */
[----:B------:R-:W-:Y:S01]  /*8d20*/  VIADD R4, R0, 0x19 ;  /* 0x0000001900047836 */ /* 0x000fe20000000000 */
[----:B------:R-:W-:Y:S01]  /*8d30*/  @P2 STG.E desc[UR16][R164.64], R23 ;  /* 0x00000017a4002986 */ /* 0x000fe2000c101910 */
[----:B------:R-:W3:Y:S03]  /*8d40*/  LDCU UR7, c[0x0][0x39c] ;  /* 0x00007380ff0777ac */ /* 0x000ee60008000800 */
[----:B----4-:R-:W-:Y:S01]  /*8d50*/  ISETP.LT.AND P2, PT, R4, UR8, !P1 ;  /* 0x0000000804007c0c */ /* 0x010fe2000cf41270 */
[----:B------:R-:W-:Y:S01]  /*8d60*/  VIADD R4, R0, 0x1a ;  /* 0x0000001a00047836 */ /* 0x000fe20000000000 */
[----:B------:R-:W4:Y:S01]  /*8d70*/  LDCU UR8, c[0x0][0x39c] ;  /* 0x00007380ff0877ac */ /* 0x000f220008000800 */
[----:B------:R-:W-:Y:S03]  /*8d80*/  @P3 STG.E desc[UR16][R162.64], R24 ;  /* 0x00000018a2003986 */ /* 0x000fe6000c101910 */
[----:B-1----:R-:W-:Y:S01]  /*8d90*/  ISETP.LT.AND P3, PT, R4, UR4, !P1 ;  /* 0x0000000404007c0c */ /* 0x002fe2000cf61270 */
[----:B------:R-:W-:Y:S01]  /*8da0*/  VIADD R4, R0, 0x1b ;  /* 0x0000001b00047836 */ /* 0x000fe20000000000 */
[----:B------:R-:W1:Y:S01]  /*8db0*/  LDCU UR4, c[0x0][0x39c] ;  /* 0x00007380ff0477ac */ /* 0x000e620008000800 */
[----:B------:R-:W-:Y:S03]  /*8dc0*/  @P4 STG.E desc[UR16][R160.64], R25 ;  /* 0x00000019a0004986 */ /* 0x000fe6000c101910 */
[----:B--2---:R-:W-:Y:S01]  /*8dd0*/  ISETP.LT.AND P4, PT, R4, UR6, !P1 ;  /* 0x0000000604007c0c */ /* 0x004fe2000cf81270 */
[----:B------:R-:W2:Y:S01]  /*8de0*/  LDCU UR6, c[0x0][0x39c] ;  /* 0x00007380ff0677ac */ /* 0x000ea20008000800 */
[C---:B------:R-:W-:Y:S01]  /*8df0*/  VIADD R4, R0.reuse, 0x1d ;  /* 0x0000001d00047836 */ /* 0x040fe20000000000 */
[----:B------:R-:W-:Y:S01]  /*8e00*/  @P5 STG.E desc[UR16][R156.64], R26 ;  /* 0x0000001a9c005986 */ /* 0x000fe2000c101910 */
[----:B---3--:R-:W-:Y:S01]  /*8e10*/  ISETP.LT.AND P5, PT, R5, UR7, !P1 ;  /* 0x0000000705007c0c */ /* 0x008fe2000cfa1270 */
[----:B------:R-:W3:Y:S01]  /*8e20*/  LDCU UR7, c[0x0][0x39c] ;  /* 0x00007380ff0777ac */ /* 0x000ee20008000800 */
[----:B------:R-:W-:Y:S01]  /*8e30*/  VIADD R5, R0, 0x1f ;  /* 0x0000001f00057836 */ /* 0x000fe20000000000 */
[----:B------:R-:W-:Y:S01]  /*8e40*/  @P6 STG.E desc[UR16][R158.64], R27 ;  /* 0x0000001b9e006986 */ /* 0x000fe2000c101910 */
[----:B----4-:R-:W-:Y:S01]  /*8e50*/  ISETP.LT.AND P6, PT, R4, UR8, !P1 ;  /* 0x0000000804007c0c */ /* 0x010fe2000cfc1270 */
[----:B------:R-:W4:Y:S01]  /*8e60*/  LDCU UR8, c[0x0][0x39c] ;  /* 0x00007380ff0877ac */ /* 0x000f220008000800 */
[----:B------:R-:W-:Y:S01]  /*8e70*/  VIADD R4, R0, 0x1e ;  /* 0x0000001e00047836 */ /* 0x000fe20000000000 */
[----:B------:R-:W-:Y:S04]  /*8e80*/  @P0 STG.E desc[UR16][R154.64], R28 ;  /* 0x0000001c9a000986 */ /* 0x000fe8000c101910 */
[----:B-1----:R-:W-:Y:S01]  /*8e90*/  ISETP.LT.AND P0, PT, R4, UR4, !P1 ;  /* 0x0000000404007c0c */ /* 0x002fe2000cf01270 */
[C---:B------:R-:W-:Y:S01]  /*8ea0*/  VIADD R4, R0.reuse, 0x20 ;  /* 0x0000002000047836 */ /* 0x040fe20000000000 */
[----:B------:R-:W1:Y:S01]  /*8eb0*/  LDCU UR4, c[0x0][0x39c] ;  /* 0x00007380ff0477ac */ /* 0x000e620008000800 */
[----:B------:R-:W-:Y:S01]  /*8ec0*/  @P2 STG.E desc[UR16][R150.64], R29 ;  /* 0x0000001d96002986 */ /* 0x000fe2000c101910 */
[----:B--2---:R-:W-:Y:S01]  /*8ed0*/  ISETP.LT.AND P2, PT, R5, UR6, !P1 ;  /* 0x0000000605007c0c */ /* 0x004fe2000cf41270 */
[----:B------:R-:W-:Y:S01]  /*8ee0*/  VIADD R5, R0, 0x21 ;  /* 0x0000002100057836 */ /* 0x000fe20000000000 */
[----:B------:R-:W2:Y:S01]  /*8ef0*/  LDCU UR6, c[0x0][0x39c] ;  /* 0x00007380ff0677ac */ /* 0x000ea20008000800 */
[----:B------:R-:W-:Y:S01]  /*8f00*/  @P3 STG.E desc[UR16][R152.64], R30 ;  /* 0x0000001e98003986 */ /* 0x000fe2000c101910 */
[----:B------:R-:W-:Y:S01]  /*8f10*/  ISETP.LT.AND P3, PT, R4, UR9, !P1 ;  /* 0x0000000904007c0c */ /* 0x000fe2000cf61270 */
[----:B------:R-:W-:-:S02]  /*8f20*/  VIADD R4, R0, 0x22 ;  /* 0x0000002200047836 */ /* 0x000fc40000000000 */
[----:B------:R-:W-:Y:S01]  /*8f30*/  @P4 STG.E desc[UR16][R146.64], R31 ;  /* 0x0000001f92004986 */ /* 0x000fe2000c101910 */
[----:B---3--:R-:W-:Y:S01]  /*8f40*/  ISETP.LT.AND P4, PT, R5, UR7, !P1 ;  /* 0x0000000705007c0c */ /* 0x008fe2000cf81270 */
[----:B------:R-:W3:Y:S02]  /*8f50*/  LDCU UR7, c[0x0][0x39c] ;  /* 0x00007380ff0777ac */ /* 0x000ee40008000800 */
[----:B------:R-:W-:Y:S01]  /*8f60*/  @P5 STG.E desc[UR16][R148.64], R32 ;  /* 0x0000002094005986 */ /* 0x000fe2000c101910 */
[----:B----4-:R-:W-:-:S03]  /*8f70*/  ISETP.LT.AND P5, PT, R4, UR8, !P1 ;  /* 0x0000000804007c0c */ /* 0x010fc6000cfa1270 */
[----:B------:R-:W-:Y:S01]  /*8f80*/  @P6 STG.E desc[UR16][R144.64], R33 ;  /* 0x0000002190006986 */ /* 0x000fe2000c101910 */
[----:B------:R-:W-:-:S03]  /*8f90*/  LEA R4, P6, R194, R3, 0x2 ;  /* 0x00000003c2047211 */ /* 0x000fc600078c10ff */
[----:B------:R-:W-:Y:S01]  /*8fa0*/  @P0 STG.E desc[UR16][R142.64], R34 ;  /* 0x000000228e000986 */ /* 0x000fe2000c101910 */
[-C--:B------:R-:W-:Y:S02]  /*8fb0*/  LEA.HI.X.SX32 R5, R194, R2.reuse, 0x2, P6 ;  /* 0x00000002c2057211 */ /* 0x080fe400030f16ff */
[----:B-1----:R-:W-:Y:S01]  /*8fc0*/  ISETP.LT.AND P0, PT, R7, UR4, !P1 ;  /* 0x0000000407007c0c */ /* 0x002fe2000cf01270 */
[----:B------:R-:W1:Y:S01]  /*8fd0*/  LDCU UR4, c[0x0][0x39c] ;  /* 0x00007380ff0477ac */ /* 0x000e620008000800 */
[CC--:B------:R-:W-:Y:S01]  /*8fe0*/  LEA R6, P6, R8.reuse, R3.reuse, 0x2 ;  /* 0x0000000308067211 */ /* 0x0c0fe200078c10ff */
[----:B------:R4:W-:Y:S01]  /*8ff0*/  @P2 STG.E desc[UR16][R4.64], R35 ;  /* 0x0000002304002986 */ /* 0x0009e2000c101910 */
[----:B--2---:R-:W-:Y:S01]  /*9000*/  ISETP.LT.AND P2, PT, R9, UR6, !P1 ;  /* 0x0000000609007c0c */ /* 0x004fe2000cf41270 */
[C---:B------:R-:W-:Y:S01]  /*9010*/  VIADD R9, R8.reuse, UR5 ;  /* 0x0000000508097c36 */ /* 0x040fe20008000000 */
[-C--:B------:R-:W-:Y:S01]  /*9020*/  LEA.HI.X.SX32 R7, R8, R2.reuse, 0x2, P6 ;  /* 0x0000000208077211 */ /* 0x080fe200030f16ff */
[----:B------:R-:W2:Y:S02]  /*9030*/  LDCU UR6, c[0x0][0x39c] ;  /* 0x00007380ff0677ac */ /* 0x000ea40008000800 */
[C---:B------:R-:W-:Y:S01]  /*9040*/  VIADD R10, R9.reuse, UR5 ;  /* 0x00000005090a7c36 */ /* 0x040fe20008000000 */
[-C--:B------:R-:W-:Y:S01]  /*9050*/  LEA R8, P6, R9, R3.reuse, 0x2 ;  /* 0x0000000309087211 */ /* 0x080fe200078c10ff */
[----:B------:R5:W-:Y:S01]  /*9060*/  @P3 STG.E desc[UR16][R6.64], R36 ;  /* 0x0000002406003986 */ /* 0x000be2000c101910 */
[----:B---3--:R-:W-:Y:S01]  /*9070*/  ISETP.LT.AND P3, PT, R11, UR7, !P1 ;  /* 0x000000070b007c0c */ /* 0x008fe2000cf61270 */
[----:B------:R-:W3:Y:S01]  /*9080*/  LDCU UR7, c[0x0][0x39c] ;  /* 0x00007380ff0777ac */ /* 0x000ee20008000800 */
[----:B------:R-:W-:Y:S01]  /*9090*/  LEA.HI.X.SX32 R9, R9, R2, 0x2, P6 ;  /* 0x0000000209097211 */ /* 0x000fe200030f16ff */
[C---:B------:R-:W-:Y:S01]  /*90a0*/  VIADD R11, R10.reuse, UR5 ;  /* 0x000000050a0b7c36 */ /* 0x040fe20008000000 */
[----:B----4-:R-:W-:-:S03]  /*90b0*/  LEA R4, P6, R10, R3, 0x2 ;  /* 0x000000030a047211 */ /* 0x010fc600078c10ff */
[----:B------:R4:W-:Y:S01]  /*90c0*/  @P4 STG.E desc[UR16][R8.64], R37 ;  /* 0x0000002508004986 */ /* 0x0009e2000c101910 */
[-C--:B------:R-:W-:Y:S02]  /*90d0*/  LEA.HI.X.SX32 R5, R10, R2.reuse, 0x2, P6 ;  /* 0x000000020a057211 */ /* 0x080fe400030f16ff */
[----:B-1----:R-:W-:Y:S01]  /*90e0*/  ISETP.LT.AND P4, PT, R12, UR4, !P1 ;  /* 0x000000040c007c0c */ /* 0x002fe2000cf81270 */
[C---:B------:R-:W-:Y:S01]  /*90f0*/  VIADD R12, R11.reuse, UR5 ;  /* 0x000000050b0c7c36 */ /* 0x040fe20008000000 */
[-C--:B-----5:R-:W-:Y:S01]  /*9100*/  LEA R6, P6, R11, R3.reuse, 0x2 ;  /* 0x000000030b067211 */ /* 0x0a0fe200078c10ff */
[----:B------:R-:W1:Y:S01]  /*9110*/  LDCU UR4, c[0x0][0x39c] ;  /* 0x00007380ff0477ac */ /* 0x000e620008000800 */
[----:B------:R5:W-:Y:S01]  /*9120*/  @P5 STG.E desc[UR16][R4.64], R38 ;  /* 0x0000002604005986 */ /* 0x000be2000c101910 */
[----:B--2---:R-:W-:Y:S01]  /*9130*/  ISETP.LT.AND P5, PT, R13, UR6, !P1 ;  /* 0x000000060d007c0c */ /* 0x004fe2000cfa1270 */
[----:B------:R-:W-:Y:S01]  /*9140*/  VIADD R13, R0, 0x28 ;  /* 0x00000028000d7836 */ /* 0x000fe20000000000 */
[----:B------:R-:W-:Y:S01]  /*9150*/  LEA.HI.X.SX32 R7, R11, R2, 0x2, P6 ;  /* 0x000000020b077211 */ /* 0x000fe200030f16ff */
[----:B------:R-:W2:Y:S01]  /*9160*/  LDCU UR6, c[0x0][0x39c] ;  /* 0x00007380ff0677ac */ /* 0x000ea20008000800 */
[----:B------:R-:W-:Y:S01]  /*9170*/  LEA R10, P6, R12, R3, 0x2 ;  /* 0x000000030c0a7211 */ /* 0x000fe200078c10ff */
[----:B----4-:R-:W-:-:S02]  /*9180*/  VIADD R9, R0, 0x29 ;  /* 0x0000002900097836 */ /* 0x010fc40000000000 */
[----:B------:R4:W-:Y:S01]  /*9190*/  @P0 STG.E desc[UR16][R6.64], R39 ;  /* 0x0000002706000986 */ /* 0x0009e2000c101910 */
[C---:B------:R-:W-:Y:S01]  /*91a0*/  LEA.HI.X.SX32 R11, R12.reuse, R2, 0x2, P6 ;  /* 0x000000020c0b7211 */ /* 0x040fe200030f16ff */
[----:B------:R-:W-:Y:S01]  /*91b0*/  VIADD R12, R12, UR5 ;  /* 0x000000050c0c7c36 */ /* 0x000fe20008000000 */
[----:B---3--:R-:W-:Y:S01]  /*91c0*/  ISETP.LT.AND P0, PT, R13, UR7, !P1 ;  /* 0x000000070d007c0c */ /* 0x008fe2000cf01270 */
[----:B------:R-:W3:Y:S02]  /*91d0*/  LDCU UR7, c[0x0][0x39c] ;  /* 0x00007380ff0777ac */ /* 0x000ee40008000800 */
[----:B------:R2:W-:Y:S01]  /*91e0*/  @P2 STG.E desc[UR16][R10.64], R40 ;  /* 0x000000280a002986 */ /* 0x0005e2000c101910 */
[C---:B------:R-:W-:Y:S01]  /*91f0*/  VIADD R13, R12.reuse, UR5 ;  /* 0x000000050c0d7c36 */ /* 0x040fe20008000000 */
[----:B-----5:R-:W-:-:S04]  /*9200*/  LEA R4, P2, R12, R3, 0x2 ;  /* 0x000000030c047211 */ /* 0x020fc800078410ff */
[-C--:B------:R-:W-:Y:S01]  /*9210*/  LEA.HI.X.SX32 R5, R12, R2.reuse, 0x2, P2 ;  /* 0x000000020c057211 */ /* 0x080fe200010f16ff */
[----:B----4-:R-:W-:Y:S01]  /*9220*/  VIADD R6, R0, 0x2a ;  /* 0x0000002a00067836 */ /* 0x010fe20000000000 */
[-C--:B------:R-:W-:Y:S02]  /*9230*/  LEA R8, P6, R13, R3.reuse, 0x2 ;  /* 0x000000030d087211 */ /* 0x080fe400078c10ff */
[----:B-1----:R-:W-:Y:S01]  /*9240*/  ISETP.LT.AND P2, PT, R9, UR4, !P1 ;  /* 0x0000000409007c0c */ /* 0x002fe2000cf41270 */
[----:B------:R-:W1:Y:S01]  /*9250*/  LDCU UR4, c[0x0][0x39c] ;  /* 0x00007380ff0477ac */ /* 0x000e620008000800 */
[C---:B------:R-:W-:Y:S01]  /*9260*/  LEA.HI.X.SX32 R9, R13.reuse, R2, 0x2, P6 ;  /* 0x000000020d097211 */ /* 0x040fe200030f16ff */
[----:B------:R-:W-:Y:S01]  /*9270*/  VIADD R13, R13, UR5 ;  /* 0x000000050d0d7c36 */ /* 0x000fe20008000000 */
[----:B------:R4:W-:Y:S01]  /*9280*/  @P3 STG.E desc[UR16][R4.64], R41 ;  /* 0x0000002904003986 */ /* 0x0009e2000c101910 */
[----:B--2---:R-:W-:Y:S01]  /*9290*/  ISETP.LT.AND P3, PT, R6, UR6, !P1 ;  /* 0x0000000606007c0c */ /* 0x004fe2000cf61270 */
[----:B------:R-:W-:Y:S01]  /*92a0*/  VIADD R11, R0, 0x2b ;  /* 0x0000002b000b7836 */ /* 0x000fe20000000000 */
[----:B------:R-:W2:Y:S01]  /*92b0*/  LDCU UR6, c[0x0][0x39c] ;  /* 0x00007380ff0677ac */ /* 0x000ea20008000800 */
[----:B------:R5:W-:Y:S01]  /*92c0*/  @P4 STG.E desc[UR16][R8.64], R42 ;  /* 0x0000002a08004986 */ /* 0x000be2000c101910 */
[C---:B------:R-:W-:Y:S01]  /*92d0*/  LEA R6, P4, R13.reuse, R3, 0x2 ;  /* 0x000000030d067211 */ /* 0x040fe200078810ff */
[----:B------:R-:W-:-:S03]  /*92e0*/  VIADD R10, R13, UR5 ;  /* 0x000000050d0a7c36 */ /* 0x000fc60008000000 */
[-C--:B------:R-:W-:Y:S01]  /*92f0*/  LEA.HI.X.SX32 R7, R13, R2.reuse, 0x2, P4 ;  /* 0x000000020d077211 */ /* 0x080fe200020f16ff */
[C---:B------:R-:W-:Y:S01]  /*9300*/  VIADD R13, R0.reuse, 0x34 ;  /* 0x00000034000d7836 */ /* 0x040fe20000000000 */
[----:B---3--:R-:W-:Y:S01]  /*9310*/  ISETP.LT.AND P4, PT, R11, UR7, !P1 ;  /* 0x000000070b007c0c */ /* 0x008fe2000cf81270 */
[----:B----4-:R-:W-:Y:S01]  /*9320*/  VIADD R5, R0, 0x2c ;  /* 0x0000002c00057836 */ /* 0x010fe20000000000 */
[----:B------:R-:W3:Y:S01]  /*9330*/  LDCU UR7, c[0x0][0x39c] ;  /* 0x00007380ff0777ac */ /* 0x000ee20008000800 */
[CC--:B------:R-:W-:Y:S01]  /*9340*/  LEA R4, P6, R10.reuse, R3.reuse, 0x2 ;  /* 0x000000030a047211 */ /* 0x0c0fe200078c10ff */
[----:B------:R4:W-:Y:S01]  /*9350*/  @P5 STG.E desc[UR16][R6.64], R43 ;  /* 0x0000002b06005986 */ /* 0x0009e2000c101910 */
[C---:B-----5:R-:W-:Y:S01]  /*9360*/  VIADD R9, R10.reuse, UR5 ;  /* 0x000000050a097c36 */ /* 0x060fe20008000000 */
[----:B-1----:R-:W-:Y:S01]  /*9370*/  ISETP.LT.AND P5, PT, R5, UR4, !P1 ;  /* 0x0000000405007c0c */ /* 0x002fe2000cfa1270 */
[----:B------:R-:W1:Y:S01]  /*9380*/  LDCU UR4, c[0x0][0x39c] ;  /* 0x00007380ff0477ac */ /* 0x000e620008000800 */
[----:B------:R-:W-:Y:S01]  /*9390*/  LEA.HI.X.SX32 R5, R10, R2, 0x2, P6 ;  /* 0x000000020a057211 */ /* 0x000fe200030f16ff */
[C---:B------:R-:W-:Y:S01]  /*93a0*/  VIADD R12, R9.reuse, UR5 ;  /* 0x00000005090c7c36 */ /* 0x040fe20008000000 */
[----:B------:R-:W-:Y:S01]  /*93b0*/  LEA R8, P6, R9, R3, 0x2 ;  /* 0x0000000309087211 */ /* 0x000fe200078c10ff */
[----:B------:R-:W-:-:S02]  /*93c0*/  VIADD R11, R0, 0x2d ;  /* 0x0000002d000b7836 */ /* 0x000fc40000000000 */
[----:B------:R5:W-:Y:S01]  /*93d0*/  @P0 STG.E desc[UR16][R4.64], R44 ;  /* 0x0000002c04000986 */ /* 0x000be2000c101910 */
[-C--:B------:R-:W-:Y:S02]  /*93e0*/  LEA.HI.X.SX32 R9, R9, R2.reuse, 0x2, P6 ;  /* 0x0000000209097211 */ /* 0x080fe400030f16ff */
[-C--:B------:R-:W-:Y:S01]  /*93f0*/  LEA R10, P6, R12, R3.reuse, 0x2 ;  /* 0x000000030c0a7211 */ /* 0x080fe200078c10ff */
[----:B----4-:R-:W-:Y:S01]  /*9400*/  VIADD R6, R0, 0x2e ;  /* 0x0000002e00067836 */ /* 0x010fe20000000000 */
[----:B--2---:R-:W-:Y:S01]  /*9410*/  ISETP.LT.AND P0, PT, R11, UR6, !P1 ;  /* 0x000000060b007c0c */ /* 0x004fe2000cf01270 */
[----:B------:R-:W2:Y:S01]  /*9420*/  LDCU UR6, c[0x0][0x39c] ;  /* 0x00007380ff0677ac */ /* 0x000ea20008000800 */
[CC--:B------:R-:W-:Y:S01]  /*9430*/  LEA.HI.X.SX32 R11, R12.reuse, R2.reuse, 0x2, P6 ;  /* 0x000000020c0b7211 */ /* 0x0c0fe200030f16ff */
[----:B------:R-:W-:Y:S01]  /*9440*/  VIADD R12, R12, UR5 ;  /* 0x000000050c0c7c36 */ /* 0x000fe20008000000 */
[----:B------:R4:W-:Y:S01]  /*9450*/  @P2 STG.E desc[UR16][R8.64], R45 ;  /* 0x0000002d08002986 */ /* 0x0009e2000c101910 */
[----:B---3--:R-:W-:Y:S01]  /*9460*/  ISETP.LT.AND P2, PT, R6, UR7, !P1 ;  /* 0x0000000706007c0c */ /* 0x008fe2000cf41270 */
[----:B------:R-:W-:Y:S01]  /*9470*/  VIADD R6, R0, 0x2f ;  /* 0x0000002f00067836 */ /* 0x000fe20000000000 */
[----:B------:R-:W3:Y:S01]  /*9480*/  LDCU UR7, c[0x0][0x39c] ;  /* 0x00007380ff0777ac */ /* 0x000ee20008000800 */
[CC--:B-----5:R-:W-:Y:S01]  /*9490*/  LEA R4, P6, R12.reuse, R3.reuse, 0x2 ;  /* 0x000000030c047211 */ /* 0x0e0fe200078c10ff */
[----:B------:R-:W-:Y:S01]  /*94a0*/  VIADD R7, R12, UR5 ;  /* 0x000000050c077c36 */ /* 0x000fe20008000000 */
[----:B------:R5:W-:Y:S01]  /*94b0*/  @P3 STG.E desc[UR16][R10.64], R46 ;  /* 0x0000002e0a003986 */ /* 0x000be2000c101910 */
[----:B-1----:R-:W-:Y:S01]  /*94c0*/  ISETP.LT.AND P3, PT, R6, UR4, !P1 ;  /* 0x0000000406007c0c */ /* 0x002fe2000cf61270 */
[----:B------:R-:W1:Y:S01]  /*94d0*/  LDCU UR4, c[0x0][0x39c] ;  /* 0x00007380ff0477ac */ /* 0x000e620008000800 */
[----:B------:R-:W-:Y:S01]  /*94e0*/  LEA.HI.X.SX32 R5, R12, R2, 0x2, P6 ;  /* 0x000000020c057211 */ /* 0x000fe200030f16ff */
[C---:B------:R-:W-:Y:S01]  /*94f0*/  VIADD R12, R7.reuse, UR5 ;  /* 0x00000005070c7c36 */ /* 0x040fe20008000000 */
[----:B------:R-:W-:Y:S01]  /*9500*/  LEA R6, P6, R7, R3, 0x2 ;  /* 0x0000000307067211 */ /* 0x000fe200078c10ff */
[----:B----4-:R-:W-:-:S02]  /*9510*/  VIADD R9, R0, 0x30 ;  /* 0x0000003000097836 */ /* 0x010fc40000000000 */
[----:B------:R4:W-:Y:S01]  /*9520*/  @P4 STG.E desc[UR16][R4.64], R47 ;  /* 0x0000002f04004986 */ /* 0x0009e2000c101910 */
[-C--:B------:R-:W-:Y:S02]  /*9530*/  LEA.HI.X.SX32 R7, R7, R2.reuse, 0x2, P6 ;  /* 0x0000000207077211 */ /* 0x080fe400030f16ff */
[-C--:B------:R-:W-:Y:S01]  /*9540*/  LEA R8, P6, R12, R3.reuse, 0x2 ;  /* 0x000000030c087211 */ /* 0x080fe200078c10ff */
[----:B-----5:R-:W-:Y:S01]  /*9550*/  VIADD R10, R0, 0x31 ;  /* 0x00000031000a7836 */ /* 0x020fe20000000000 */
        /* <DEDUP_REMOVED lines=8> */
[CC--:B----4-:R-:W-:Y:S01]  /*95e0*/  LEA R4, P6, R12.reuse, R3.reuse, 0x2 ;  /* 0x000000030c047211 */ /* 0x0d0fe200078c10ff */
[C---:B------:R-:W-:Y:S01]  /*95f0*/  VIADD R10, R12.reuse, UR5 ;  /* 0x000000050c0a7c36 */ /* 0x040fe20008000000 */
[----:B------:R4:W-:Y:S01]  /*9600*/  @P0 STG.E desc[UR16][R8.64], R49 ;  /* 0x0000003108000986 */ /* 0x0009e2000c101910 */
[----:B-1----:R-:W-:Y:S01]  /*9610*/  ISETP.LT.AND P0, PT, R11, UR4, !P1 ;  /* 0x000000040b007c0c */ /* 0x002fe2000cf01270 */
[----:B------:R-:W1:Y:S01]  /*9620*/  LDCU UR4, c[0x0][0x39c] ;  /* 0x00007380ff0477ac */ /* 0x000e620008000800 */
[----:B------:R-:W-:Y:S01]  /*9630*/  LEA.HI.X.SX32 R5, R12, R2, 0x2, P6 ;  /* 0x000000020c057211 */ /* 0x000fe200030f16ff */
[----:B------:R-:W-:Y:S01]  /*9640*/  VIADD R12, R0, 0x33 ;  /* 0x00000033000c7836 */ /* 0x000fe20000000000 */
[C---:B-----5:R-:W-:Y:S01]  /*9650*/  LEA R6, P6, R10.reuse, R3, 0x2 ;  /* 0x000000030a067211 */ /* 0x060fe200078c10ff */
[----:B------:R-:W-:-:S02]  /*9660*/  VIADD R11, R10, UR5 ;  /* 0x000000050a0b7c36 */ /* 0x000fc40008000000 */
[----:B------:R5:W-:Y:S01]  /*9670*/  @P2 STG.E desc[UR16][R4.64], R50 ;  /* 0x0000003204002986 */ /* 0x000be2000c101910 */
[----:B--2---:R-:W-:Y:S01]  /*9680*/  ISETP.LT.AND P2, PT, R12, UR6, !P1 ;  /* 0x000000060c007c0c */ /* 0x004fe2000cf41270 */
[----:B------:R-:W2:Y:S01]  /*9690*/  LDCU UR6, c[0x0][0x39c] ;  /* 0x00007380ff0677ac */ /* 0x000ea20008000800 */
[----:B------:R-:W-:Y:S01]  /*96a0*/  LEA.HI.X.SX32 R7, R10, R2, 0x2, P6 ;  /* 0x000000020a077211 */ /* 0x000fe200030f16ff */
[C---:B------:R-:W-:Y:S01]  /*96b0*/  VIADD R12, R11.reuse, UR5 ;  /* 0x000000050b0c7c36 */ /* 0x040fe20008000000 */
[----:B----4-:R-:W-:-:S03]  /*96c0*/  LEA R8, P6, R11, R3, 0x2 ;  /* 0x000000030b087211 */ /* 0x010fc600078c10ff */
[----:B------:R4:W-:Y:S01]  /*96d0*/  @P3 STG.E desc[UR16][R6.64], R51 ;  /* 0x0000003306003986 */ /* 0x0009e2000c101910 */
[-C--:B------:R-:W-:Y:S02]  /*96e0*/  LEA.HI.X.SX32 R9, R11, R2.reuse, 0x2, P6 ;  /* 0x000000020b097211 */ /* 0x080fe400030f16ff */
[-C--:B------:R-:W-:Y:S02]  /*96f0*/  LEA R10, P6, R12, R3.reuse, 0x2 ;  /* 0x000000030c0a7211 */ /* 0x080fe400078c10ff */
[----:B---3--:R-:W-:Y:S01]  /*9700*/  ISETP.LT.AND P3, PT, R13, UR7, !P1 ;  /* 0x000000070d007c0c */ /* 0x008fe2000cf61270 */
[----:B------:R-:W-:Y:S01]  /*9710*/  VIADD R13, R0, 0x35 ;  /* 0x00000035000d7836 */ /* 0x000fe20000000000 */
[C---:B------:R-:W-:Y:S01]  /*9720*/  LEA.HI.X.SX32 R11, R12.reuse, R2, 0x2, P6 ;  /* 0x000000020c0b7211 */ /* 0x040fe200030f16ff */
[----:B------:R-:W3:Y:S01]  /*9730*/  LDCU UR7, c[0x0][0x39c] ;  /* 0x00007380ff0777ac */ /* 0x000ee20008000800 */
[----:B------:R-:W-:Y:S01]  /*9740*/  VIADD R12, R12, UR5 ;  /* 0x000000050c0c7c36 */ /* 0x000fe20008000000 */
[----:B------:R2:W-:Y:S01]  /*9750*/  @P4 STG.E desc[UR16][R8.64], R52 ;  /* 0x0000003408004986 */ /* 0x0005e2000c101910 */
[----:B-1----:R-:W-:Y:S01]  /*9760*/  ISETP.LT.AND P4, PT, R13, UR4, !P1 ;  /* 0x000000040d007c0c */ /* 0x002fe2000cf81270 */
[----:B------:R-:W1:Y:S01]  /*9770*/  LDCU UR4, c[0x0][0x39c] ;  /* 0x00007380ff0477ac */ /* 0x000e620008000800 */
[C---:B------:R-:W-:Y:S01]  /*9780*/  VIADD R13, R12.reuse, UR5 ;  /* 0x000000050c0d7c36 */ /* 0x040fe20008000000 */
[----:B------:R3:W-:Y:S01]  /*9790*/  @P5 STG.E desc[UR16][R10.64], R53 ;  /* 0x000000350a005986 */ /* 0x0007e2000c101910 */
[----:B-----5:R-:W-:Y:S01]  /*97a0*/  LEA R4, P5, R12, R3, 0x2 ;  /* 0x000000030c047211 */ /* 0x020fe200078a10ff */
[----:B----4-:R-:W-:-:S02]  /*97b0*/  VIADD R7, R0, 0x36 ;  /* 0x0000003600077836 */ /* 0x010fc40000000000 */
[-C--:B------:R-:W-:Y:S02]  /*97c0*/  LEA R6, P6, R13, R3.reuse, 0x2 ;  /* 0x000000030d067211 */ /* 0x080fe400078c10ff */
[-C--:B------:R-:W-:Y:S02]  /*97d0*/  LEA.HI.X.SX32 R5, R12, R2.reuse, 0x2, P5 ;  /* 0x000000020c057211 */ /* 0x080fe400028f16ff */
[----:B--2---:R-:W-:Y:S01]  /*97e0*/  ISETP.LT.AND P5, PT, R7, UR6, !P1 ;  /* 0x0000000607007c0c */ /* 0x004fe2000cfa1270 */
[----:B------:R-:W2:Y:S01]  /*97f0*/  LDCU UR6, c[0x0][0x39c] ;  /* 0x00007380ff0677ac */ /* 0x000ea20008000800 */
[C---:B------:R-:W-:Y:S01]  /*9800*/  VIADD R8, R0.reuse, 0x37 ;  /* 0x0000003700087836 */ /* 0x040fe20000000000 */
[CC--:B------:R-:W-:Y:S01]  /*9810*/  LEA.HI.X.SX32 R7, R13.reuse, R2.reuse, 0x2, P6 ;  /* 0x000000020d077211 */ /* 0x0c0fe200030f16ff */
[----:B------:R-:W-:Y:S01]  /*9820*/  VIADD R13, R13, UR5 ;  /* 0x000000050d0d7c36 */ /* 0x000fe20008000000 */
[----:B------:R4:W-:Y:S01]  /*9830*/  @P0 STG.E desc[UR16][R4.64], R54 ;  /* 0x0000003604000986 */ /* 0x0009e2000c101910 */
[----:B---3--:R-:W-:Y:S01]  /*9840*/  VIADD R11, R0, 0x38 ;  /* 0x00000038000b7836 */ /* 0x008fe20000000000 */
[----:B------:R-:W-:Y:S01]  /*9850*/  ISETP.LT.AND P0, PT, R8, UR7, !P1 ;  /* 0x0000000708007c0c */ /* 0x000fe2000cf01270 */
[C---:B------:R-:W-:Y:S01]  /*9860*/  VIADD R10, R13.reuse, UR5 ;  /* 0x000000050d0a7c36 */ /* 0x040fe20008000000 */
[----:B------:R3:W-:Y:S01]  /*9870*/  @P2 STG.E desc[UR16][R6.64], R55 ;  /* 0x0000003706002986 */ /* 0x0007e2000c101910 */
[CC--:B------:R-:W-:Y:S01]  /*9880*/  LEA R8, P2, R13.reuse, R3.reuse, 0x2 ;  /* 0x000000030d087211 */ /* 0x0c0fe200078410ff */
[----:B------:R-:W5:Y:S03]  /*9890*/  LDCU UR7, c[0x0][0x39c] ;  /* 0x00007380ff0777ac */ /* 0x000f660008000800 */
[----:B------:R-:W-:Y:S01]  /*98a0*/  LEA.HI.X.SX32 R9, R13, R2, 0x2, P2 ;  /* 0x000000020d097211 */ /* 0x000fe200010f16ff */
[C---:B------:R-:W-:Y:S01]  /*98b0*/  VIADD R13, R0.reuse, 0x41 ;  /* 0x00000041000d7836 */ /* 0x040fe20000000000 */
[----:B-1----:R-:W-:Y:S01]  /*98c0*/  ISETP.LT.AND P2, PT, R11, UR4, !P1 ;  /* 0x000000040b007c0c */ /* 0x002fe2000cf41270 */
[----:B------:R-:W1:Y:S01]  /*98d0*/  LDCU UR4, c[0x0][0x39c] ;  /* 0x00007380ff0477ac */ /* 0x000e620008000800 */
[----:B----4-:R-:W-:Y:S01]  /*98e0*/  VIADD R5, R0, 0x39 ;  /* 0x0000003900057836 */ /* 0x010fe20000000000 */
[C---:B------:R-:W-:Y:S01]  /*98f0*/  LEA R4, P6, R10.reuse, R3, 0x2 ;  /* 0x000000030a047211 */ /* 0x040fe200078c10ff */
[----:B------:R4:W-:Y:S01]  /*9900*/  @P3 STG.E desc[UR16][R8.64], R56 ;  /* 0x0000003808003986 */ /* 0x0009e2000c101910 */
[----:B---3--:R-:W-:-:S02]  /*9910*/  VIADD R7, R10, UR5 ;  /* 0x000000050a077c36 */ /* 0x008fc40008000000 */
[----:B--2---:R-:W-:Y:S01]  /*9920*/  ISETP.LT.AND P3, PT, R5, UR6, !P1 ;  /* 0x0000000605007c0c */ /* 0x004fe2000cf61270 */
[----:B------:R-:W2:Y:S01]  /*9930*/  LDCU UR6, c[0x0][0x39c] ;  /* 0x00007380ff0677ac */ /* 0x000ea20008000800 */
[-C--:B------:R-:W-:Y:S01]  /*9940*/  LEA.HI.X.SX32 R5, R10, R2.reuse, 0x2, P6 ;  /* 0x000000020a057211 */ /* 0x080fe200030f16ff */
[C---:B------:R-:W-:Y:S01]  /*9950*/  VIADD R12, R7.reuse, UR5 ;  /* 0x00000005070c7c36 */ /* 0x040fe20008000000 */
[CC--:B------:R-:W-:Y:S01]  /*9960*/  LEA R6, P6, R7.reuse, R3.reuse, 0x2 ;  /* 0x0000000307067211 */ /* 0x0c0fe200078c10ff */
[C---:B------:R-:W-:Y:S02]  /*9970*/  VIADD R11, R0.reuse, 0x3a ;  /* 0x0000003a000b7836 */ /* 0x040fe40000000000 */
[----:B------:R3:W-:Y:S01]  /*9980*/  @P4 STG.E desc[UR16][R4.64], R57 ;  /* 0x0000003904004986 */ /* 0x0007e2000c101910 */
[-C--:B------:R-:W-:Y:S01]  /*9990*/  LEA.HI.X.SX32 R7, R7, R2.reuse, 0x2, P6 ;  /* 0x0000000207077211 */ /* 0x080fe200030f16ff */
[----:B----4-:R-:W-:Y:S01]  /*99a0*/  VIADD R8, R0, 0x3b ;  /* 0x0000003b00087836 */ /* 0x010fe20000000000 */
[-C--:B------:R-:W-:Y:S01]  /*99b0*/  LEA R10, P6, R12, R3.reuse, 0x2 ;  /* 0x000000030c0a7211 */ /* 0x080fe200078c10ff */
[----:B------:R-:W-:Y:S01]  /*99c0*/  VIADD R9, R0, 0x3c ;  /* 0x0000003c00097836 */ /* 0x000fe20000000000 */
[----:B-----5:R-:W-:Y:S01]  /*99d0*/  ISETP.LT.AND P4, PT, R11, UR7, !P1 ;  /* 0x000000070b007c0c */ /* 0x020fe2000cf81270 */
[----:B------:R4:W-:Y:S01]  /*99e0*/  @P5 STG.E desc[UR16][R6.64], R58 ;  /* 0x0000003a06005986 */ /* 0x0009e2000c101910 */
[----:B-1----:R-:W-:Y:S01]  /*99f0*/  ISETP.LT.AND P5, PT, R8, UR4, !P1 ;  /* 0x0000000408007c0c */ /* 0x002fe2000cfa1270 */
[----:B------:R-:W1:Y:S01]  /*9a00*/  LDCU UR4, c[0x0][0x39c] ;  /* 0x00007380ff0477ac */ /* 0x000e620008000800 */
[CC--:B------:R-:W-:Y:S01]  /*9a10*/  LEA.HI.X.SX32 R11, R12.reuse, R2.reuse, 0x2, P6 ;  /* 0x000000020c0b7211 */ /* 0x0c0fe200030f16ff */
[----:B------:R-:W-:Y:S01]  /*9a20*/  VIADD R12, R12, UR5 ;  /* 0x000000050c0c7c36 */ /* 0x000fe20008000000 */
[----:B------:R-:W5:Y:S03]  /*9a30*/  LDCU UR7, c[0x0][0x39c] ;  /* 0x00007380ff0777ac */ /* 0x000f660008000800 */
[C---:B------:R-:W-:Y:S01]  /*9a40*/  VIADD R8, R12.reuse, UR5 ;  /* 0x000000050c087c36 */ /* 0x040fe20008000000 */
[-C--:B---3--:R-:W-:Y:S01]  /*9a50*/  LEA R4, P6, R12, R3.reuse, 0x2 ;  /* 0x000000030c047211 */ /* 0x088fe200078c10ff */
[----:B------:R3:W-:Y:S01]  /*9a60*/  @P0 STG.E desc[UR16][R10.64], R59 ;  /* 0x0000003b0a000986 */ /* 0x0007e2000c101910 */
[----:B--2---:R-:W-:Y:S01]  /*9a70*/  ISETP.LT.AND P0, PT, R9, UR6, !P1 ;  /* 0x0000000609007c0c */ /* 0x004fe2000cf01270 */
[----:B------:R-:W-:Y:S01]  /*9a80*/  VIADD R9, R0, 0x3d ;  /* 0x0000003d00097836 */ /* 0x000fe20000000000 */
[-C--:B------:R-:W-:Y:S01]  /*9a90*/  LEA.HI.X.SX32 R5, R12, R2.reuse, 0x2, P6 ;  /* 0x000000020c057211 */ /* 0x080fe200030f16ff */
[C---:B------:R-:W-:Y:S01]  /*9aa0*/  VIADD R12, R8.reuse, UR5 ;  /* 0x00000005080c7c36 */ /* 0x040fe20008000000 */
[C---:B----4-:R-:W-:Y:S01]  /*9ab0*/  LEA R6, P6, R8.reuse, R3, 0x2 ;  /* 0x0000000308067211 */ /* 0x050fe200078c10ff */
[----:B------:R-:W2:Y:S02]  /*9ac0*/  LDCU UR6, c[0x0][0x39c] ;  /* 0x00007380ff0677ac */ /* 0x000ea40008000800 */
[----:B------:R4:W-:Y:S01]  /*9ad0*/  @P2 STG.E desc[UR16][R4.64], R60 ;  /* 0x0000003c04002986 */ /* 0x0009e2000c101910 */
[----:B------:R-:W-:-:S02]  /*9ae0*/  LEA.HI.X.SX32 R7, R8, R2, 0x2, P6 ;  /* 0x0000000208077211 */ /* 0x000fc400030f16ff */
[-C--:B------:R-:W-:Y:S01]  /*9af0*/  LEA R8, P6, R12, R3.reuse, 0x2 ;  /* 0x000000030c087211 */ /* 0x080fe200078c10ff */
[----:B---3--:R-:W-:Y:S01]  /*9b00*/  VIADD R10, R0, 0x3e ;  /* 0x0000003e000a7836 */ /* 0x008fe20000000000 */
[----:B-1----:R-:W-:Y:S01]  /*9b10*/  ISETP.LT.AND P2, PT, R9, UR4, !P1 ;  /* 0x0000000409007c0c */ /* 0x002fe2000cf41270 */
[----:B------:R-:W1:Y:S01]  /*9b20*/  LDCU UR4, c[0x0][0x39c] ;  /* 0x00007380ff0477ac */ /* 0x000e620008000800 */
[CC--:B------:R-:W-:Y:S01]  /*9b30*/  LEA.HI.X.SX32 R9, R12.reuse, R2.reuse, 0x2, P6 ;  /* 0x000000020c097211 */ /* 0x0c0fe200030f16ff */
[----:B------:R-:W-:Y:S01]  /*9b40*/  VIADD R12, R12, UR5 ;  /* 0x000000050c0c7c36 */ /* 0x000fe20008000000 */
[----:B------:R3:W-:Y:S01]  /*9b50*/  @P3 STG.E desc[UR16][R6.64], R61 ;  /* 0x0000003d06003986 */ /* 0x0007e2000c101910 */
[----:B-----5:R-:W-:Y:S01]  /*9b60*/  ISETP.LT.AND P3, PT, R10, UR7, !P1 ;  /* 0x000000070a007c0c */ /* 0x020fe2000cf61270 */
[----:B------:R-:W-:Y:S01]  /*9b70*/  VIADD R11, R0, 0x3f ;  /* 0x0000003f000b7836 */ /* 0x000fe20000000000 */
[----:B------:R-:W5:Y:S01]  /*9b80*/  LDCU UR7, c[0x0][0x39c] ;  /* 0x00007380ff0777ac */ /* 0x000f620008000800 */
[CC--:B----4-:R-:W-:Y:S01]  /*9b90*/  LEA R4, P6, R12.reuse, R3.reuse, 0x2 ;  /* 0x000000030c047211 */ /* 0x0d0fe200078c10ff */
[C---:B------:R-:W-:Y:S01]  /*9ba0*/  VIADD R10, R12.reuse, UR5 ;  /* 0x000000050c0a7c36 */ /* 0x040fe20008000000 */
[----:B------:R4:W-:Y:S01]  /*9bb0*/  @P4 STG.E desc[UR16][R8.64], R62 ;  /* 0x0000003e08004986 */ /* 0x0009e2000c101910 */
[----:B--2---:R-:W-:Y:S01]  /*9bc0*/  ISETP.LT.AND P4, PT, R11, UR6, !P1 ;  /* 0x000000060b007c0c */ /* 0x004fe2000cf81270 */
[----:B------:R-:W2:Y:S01]  /*9bd0*/  LDCU UR6, c[0x0][0x39c] ;  /* 0x00007380ff0677ac */ /* 0x000ea20008000800 */
[----:B------:R-:W-:Y:S01]  /*9be0*/  LEA.HI.X.SX32 R5, R12, R2, 0x2, P6 ;  /* 0x000000020c057211 */ /* 0x000fe200030f16ff */
[----:B------:R-:W-:Y:S01]  /*9bf0*/  VIADD R12, R0, 0x40 ;  /* 0x00000040000c7836 */ /* 0x000fe20000000000 */
[C---:B---3--:R-:W-:Y:S01]  /*9c00*/  LEA R6, P6, R10.reuse, R3, 0x2 ;  /* 0x000000030a067211 */ /* 0x048fe200078c10ff */
[----:B------:R-:W-:-:S02]  /*9c10*/  VIADD R11, R10, UR5 ;  /* 0x000000050a0b7c36 */ /* 0x000fc40008000000 */
[----:B------:R3:W-:Y:S01]  /*9c20*/  @P5 STG.E desc[UR16][R4.64], R63 ;  /* 0x0000003f04005986 */ /* 0x0007e2000c101910 */
[----:B-1----:R-:W-:Y:S01]  /*9c30*/  ISETP.LT.AND P5, PT, R12, UR4, !P1 ;  /* 0x000000040c007c0c */ /* 0x002fe2000cfa1270 */
[----:B------:R-:W1:Y:S01]  /*9c40*/  LDCU UR4, c[0x0][0x39c] ;  /* 0x00007380ff0477ac */ /* 0x000e620008000800 */
[----:B------:R-:W-:Y:S01]  /*9c50*/  LEA.HI.X.SX32 R7, R10, R2, 0x2, P6 ;  /* 0x000000020a077211 */ /* 0x000fe200030f16ff */
[C---:B------:R-:W-:Y:S01]  /*9c60*/  VIADD R12, R11.reuse, UR5 ;  /* 0x000000050b0c7c36 */ /* 0x040fe20008000000 */
[----:B----4-:R-:W-:-:S03]  /*9c70*/  LEA R8, P6, R11, R3, 0x2 ;  /* 0x000000030b087211 */ /* 0x010fc600078c10ff */
[----:B------:R4:W-:Y:S01]  /*9c80*/  @P0 STG.E desc[UR16][R6.64], R64 ;  /* 0x0000004006000986 */ /* 0x0009e2000c101910 */
[-C--:B------:R-:W-:Y:S02]  /*9c90*/  LEA.HI.X.SX32 R9, R11, R2.reuse, 0x2, P6 ;  /* 0x000000020b097211 */ /* 0x080fe400030f16ff */
[-C--:B------:R-:W-:Y:S02]  /*9ca0*/  LEA R10, P6, R12, R3.reuse, 0x2 ;  /* 0x000000030c0a7211 */ /* 0x080fe400078c10ff */
[----:B-----5:R-:W-:Y:S01]  /*9cb0*/  ISETP.LT.AND P0, PT, R13, UR7, !P1 ;  /* 0x000000070d007c0c */ /* 0x020fe2000cf01270 */
[----:B------:R-:W-:Y:S01]  /*9cc0*/  VIADD R13, R0, 0x42 ;  /* 0x00000042000d7836 */ /* 0x000fe20000000000 */
[C---:B------:R-:W-:Y:S01]  /*9cd0*/  LEA.HI.X.SX32 R11, R12.reuse, R2, 0x2, P6 ;  /* 0x000000020c0b7211 */ /* 0x040fe200030f16ff */
[----:B------:R-:W5:Y:S01]  /*9ce0*/  LDCU UR7, c[0x0][0x39c] ;  /* 0x00007380ff0777ac */ /* 0x000f620008000800 */
[----:B------:R-:W-:Y:S01]  /*9cf0*/  VIADD R12, R12, UR5 ;  /* 0x000000050c0c7c36 */ /* 0x000fe20008000000 */
[----:B------:R1:W-:Y:S01]  /*9d00*/  @P2 STG.E desc[UR16][R8.64], R65 ;  /* 0x0000004108002986 */ /* 0x0003e2000c101910 */
[----:B--2---:R-:W-:Y:S01]  /*9d10*/  ISETP.LT.AND P2, PT, R13, UR6, !P1 ;  /* 0x000000060d007c0c */ /* 0x004fe2000cf41270 */
[----:B------:R-:W2:Y:S01]  /*9d20*/  LDCU UR6, c[0x0][0x39c] ;  /* 0x00007380ff0677ac */ /* 0x000ea20008000800 */
[C---:B------:R-:W-:Y:S01]  /*9d30*/  VIADD R13, R12.reuse, UR5 ;  /* 0x000000050c0d7c36 */ /* 0x040fe20008000000 */
[----:B------:R5:W-:Y:S01]  /*9d40*/  @P3 STG.E desc[UR16][R10.64], R66 ;  /* 0x000000420a003986 */ /* 0x000be2000c101910 */
[----:B---3--:R-:W-:Y:S01]  /*9d50*/  LEA R4, P3, R12, R3, 0x2 ;  /* 0x000000030c047211 */ /* 0x008fe200078610ff */
[----:B----4-:R-:W-:-:S02]  /*9d60*/  VIADD R7, R0, 0x43 ;  /* 0x0000004300077836 */ /* 0x010fc40000000000 */
[-C--:B------:R-:W-:Y:S02]  /*9d70*/  LEA R6, P6, R13, R3.reuse, 0x2 ;  /* 0x000000030d067211 */ /* 0x080fe400078c10ff */
[-C--:B------:R-:W-:Y:S02]  /*9d80*/  LEA.HI.X.SX32 R5, R12, R2.reuse, 0x2, P3 ;  /* 0x000000020c057211 */ /* 0x080fe400018f16ff */
[----:B-1----:R-:W-:Y:S01]  /*9d90*/  ISETP.LT.AND P3, PT, R7, UR4, !P1 ;  /* 0x0000000407007c0c */ /* 0x002fe2000cf61270 */
[----:B------:R-:W1:Y:S01]  /*9da0*/  LDCU UR4, c[0x0][0x39c] ;  /* 0x00007380ff0477ac */ /* 0x000e620008000800 */
[C---:B------:R-:W-:Y:S01]  /*9db0*/  VIADD R8, R0.reuse, 0x44 ;  /* 0x0000004400087836 */ /* 0x040fe20000000000 */
[CC--:B------:R-:W-:Y:S01]  /*9dc0*/  LEA.HI.X.SX32 R7, R13.reuse, R2.reuse, 0x2, P6 ;  /* 0x000000020d077211 */ /* 0x0c0fe200030f16ff */
[----:B------:R-:W-:Y:S01]  /*9dd0*/  VIADD R13, R13, UR5 ;  /* 0x000000050d0d7c36 */ /* 0x000fe20008000000 */
[----:B------:R3:W-:Y:S01]  /*9de0*/  @P4 STG.E desc[UR16][R4.64], R67 ;  /* 0x0000004304004986 */ /* 0x0007e2000c101910 */
[----:B-----5:R-:W-:Y:S01]  /*9df0*/  VIADD R11, R0, 0x45 ;  /* 0x00000045000b7836 */ /* 0x020fe20000000000 */
[----:B------:R-:W-:Y:S01]  /*9e00*/  ISETP.LT.AND P4, PT, R8, UR7, !P1 ;  /* 0x0000000708007c0c */ /* 0x000fe2000cf81270 */
[C---:B------:R-:W-:Y:S01]  /*9e10*/  VIADD R10, R13.reuse, UR5 ;  /* 0x000000050d0a7c36 */ /* 0x040fe20008000000 */
[----:B------:R4:W-:Y:S01]  /*9e20*/  @P5 STG.E desc[UR16][R6.64], R68 ;  /* 0x0000004406005986 */ /* 0x0009e2000c101910 */
[CC--:B------:R-:W-:Y:S01]  /*9e30*/  LEA R8, P5, R13.reuse, R3.reuse, 0x2 ;  /* 0x000000030d087211 */ /* 0x0c0fe200078a10ff */
[----:B------:R-:W5:Y:S03]  /*9e40*/  LDCU UR7, c[0x0][0x39c] ;  /* 0x00007380ff0777ac */ /* 0x000f660008000800 */
[----:B------:R-:W-:Y:S01]  /*9e50*/  LEA.HI.X.SX32 R9, R13, R2, 0x2, P5 ;  /* 0x000000020d097211 */ /* 0x000fe200028f16ff */
[C---:B------:R-:W-:Y:S01]  /*9e60*/  VIADD R13, R0.reuse, 0x4e ;  /* 0x0000004e000d7836 */ /* 0x040fe20000000000 */
[----:B--2---:R-:W-:Y:S01]  /*9e70*/  ISETP.LT.AND P5, PT, R11, UR6, !P1 ;  /* 0x000000060b007c0c */ /* 0x004fe2000cfa1270 */
[----:B------:R-:W2:Y:S01]  /*9e80*/  LDCU UR6, c[0x0][0x39c] ;  /* 0x00007380ff0677ac */ /* 0x000ea20008000800 */
[----:B---3--:R-:W-:Y:S01]  /*9e90*/  VIADD R5, R0, 0x46 ;  /* 0x0000004600057836 */ /* 0x008fe20000000000 */
[C---:B------:R-:W-:Y:S01]  /*9ea0*/  LEA R4, P6, R10.reuse, R3, 0x2 ;  /* 0x000000030a047211 */ /* 0x040fe200078c10ff */
[----:B------:R3:W-:Y:S01]  /*9eb0*/  @P0 STG.E desc[UR16][R8.64], R69 ;  /* 0x0000004508000986 */ /* 0x0007e2000c101910 */
[----:B----4-:R-:W-:-:S02]  /*9ec0*/  VIADD R7, R10, UR5 ;  /* 0x000000050a077c36 */ /* 0x010fc40008000000 */
[----:B-1----:R-:W-:Y:S01]  /*9ed0*/  ISETP.LT.AND P0, PT, R5, UR4, !P1 ;  /* 0x0000000405007c0c */ /* 0x002fe2000cf01270 */
[----:B------:R-:W1:Y:S01]  /*9ee0*/  LDCU UR4, c[0x0][0x39c] ;  /* 0x00007380ff0477ac */ /* 0x000e620008000800 */
[-C--:B------:R-:W-:Y:S01]  /*9ef0*/  LEA.HI.X.SX32 R5, R10, R2.reuse, 0x2, P6 ;  /* 0x000000020a057211 */ /* 0x080fe200030f16ff */
[C---:B------:R-:W-:Y:S01]  /*9f00*/  VIADD R12, R7.reuse, UR5 ;  /* 0x00000005070c7c36 */ /* 0x040fe20008000000 */
[CC--:B------:R-:W-:Y:S01]  /*9f10*/  LEA R6, P6, R7.reuse, R3.reuse, 0x2 ;  /* 0x0000000307067211 */ /* 0x0c0fe200078c10ff */
[C---:B------:R-:W-:Y:S02]  /*9f20*/  VIADD R11, R0.reuse, 0x47 ;  /* 0x00000047000b7836 */ /* 0x040fe40000000000 */
[----:B------:R4:W-:Y:S01]  /*9f30*/  @P2 STG.E desc[UR16][R4.64], R70 ;  /* 0x0000004604002986 */ /* 0x0009e2000c101910 */
[-C--:B------:R-:W-:Y:S01]  /*9f40*/  LEA.HI.X.SX32 R7, R7, R2.reuse, 0x2, P6 ;  /* 0x0000000207077211 */ /* 0x080fe200030f16ff */
[----:B---3--:R-:W-:Y:S01]  /*9f50*/  VIADD R8, R0, 0x48 ;  /* 0x0000004800087836 */ /* 0x008fe20000000000 */
[-C--:B------:R-:W-:Y:S01]  /*9f60*/  LEA R10, P6, R12, R3.reuse, 0x2 ;  /* 0x000000030c0a7211 */ /* 0x080fe200078c10ff */
[----:B------:R-:W-:Y:S01]  /*9f70*/  VIADD R9, R0, 0x49 ;  /* 0x0000004900097836 */ /* 0x000fe20000000000 */
[----:B-----5:R-:W-:Y:S01]  /*9f80*/  ISETP.LT.AND P2, PT, R11, UR7, !P1 ;  /* 0x000000070b007c0c */ /* 0x020fe2000cf41270 */
[----:B------:R3:W-:Y:S01]  /*9f90*/  @P3 STG.E desc[UR16][R6.64], R71 ;  /* 0x0000004706003986 */ /* 0x0007e2000c101910 */
[----:B--2---:R-:W-:Y:S01]  /*9fa0*/  ISETP.LT.AND P3, PT, R8, UR6, !P1 ;  /* 0x0000000608007c0c */ /* 0x004fe2000cf61270 */
[----:B------:R-:W2:Y:S01]  /*9fb0*/  LDCU UR6, c[0x0][0x39c] ;  /* 0x00007380ff0677ac */ /* 0x000ea20008000800 */
[CC--:B------:R-:W-:Y:S01]  /*9fc0*/  LEA.HI.X.SX32 R11, R12.reuse, R2.reuse, 0x2, P6 ;  /* 0x000000020c0b7211 */ /* 0x0c0fe200030f16ff */
[----:B------:R-:W-:Y:S01]  /*9fd0*/  VIADD R12, R12, UR5 ;  /* 0x000000050c0c7c36 */ /* 0x000fe20008000000 */
[----:B------:R-:W5:Y:S03]  /*9fe0*/  LDCU UR7, c[0x0][0x39c] ;  /* 0x00007380ff0777ac */ /* 0x000f660008000800 */
[C---:B------:R-:W-:Y:S01]  /*9ff0*/  VIADD R8, R12.reuse, UR5 ;  /* 0x000000050c087c36 */ /* 0x040fe20008000000 */
[-C--:B----4-:R-:W-:Y:S01]  /*a000*/  LEA R4, P6, R12, R3.reuse, 0x2 ;  /* 0x000000030c047211 */ /* 0x090fe200078c10ff */
[----:B------:R4:W-:Y:S01]  /*a010*/  @P4 STG.E desc[UR16][R10.64], R72 ;  /* 0x000000480a004986 */ /* 0x0009e2000c101910 */
[----:B-1----:R-:W-:Y:S01]  /*a020*/  ISETP.LT.AND P4, PT, R9, UR4, !P1 ;  /* 0x0000000409007c0c */ /* 0x002fe2000cf81270 */
[----:B------:R-:W-:Y:S01]  /*a030*/  VIADD R9, R0, 0x4a ;  /* 0x0000004a00097836 */ /* 0x000fe20000000000 */
[-C--:B------:R-:W-:Y:S01]  /*a040*/  LEA.HI.X.SX32 R5, R12, R2.reuse, 0x2, P6 ;  /* 0x000000020c057211 */ /* 0x080fe200030f16ff */
[C---:B------:R-:W-:Y:S01]  /*a050*/  VIADD R12, R8.reuse, UR5 ;  /* 0x00000005080c7c36 */ /* 0x040fe20008000000 */
[C---:B---3--:R-:W-:Y:S01]  /*a060*/  LEA R6, P6, R8.reuse, R3, 0x2 ;  /* 0x0000000308067211 */ /* 0x048fe200078c10ff */
[----:B------:R-:W1:Y:S02]  /*a070*/  LDCU UR4, c[0x0][0x39c] ;  /* 0x00007380ff0477ac */ /* 0x000e640008000800 */
[----:B------:R3:W-:Y:S01]  /*a080*/  @P5 STG.E desc[UR16][R4.64], R73 ;  /* 0x0000004904005986 */ /* 0x0007e2000c101910 */
[----:B------:R-:W-:-:S02]  /*a090*/  LEA.HI.X.SX32 R7, R8, R2, 0x2, P6 ;  /* 0x0000000208077211 */ /* 0x000fc400030f16ff */
[-C--:B------:R-:W-:Y:S01]  /*a0a0*/  LEA R8, P6, R12, R3.reuse, 0x2 ;  /* 0x000000030c087211 */ /* 0x080fe200078c10ff */
[----:B----4-:R-:W-:Y:S01]  /*a0b0*/  VIADD R10, R0, 0x4b ;  /* 0x0000004b000a7836 */ /* 0x010fe20000000000 */
[----:B--2---:R-:W-:Y:S01]  /*a0c0*/  ISETP.LT.AND P5, PT, R9, UR6, !P1 ;  /* 0x0000000609007c0c */ /* 0x004fe2000cfa1270 */
[----:B------:R-:W2:Y:S01]  /*a0d0*/  LDCU UR6, c[0x0][0x39c] ;  /* 0x00007380ff0677ac */ /* 0x000ea20008000800 */
[CC--:B------:R-:W-:Y:S01]  /*a0e0*/  LEA.HI.X.SX32 R9, R12.reuse, R2.reuse, 0x2, P6 ;  /* 0x000000020c097211 */ /* 0x0c0fe200030f16ff */
[----:B------:R-:W-:Y:S01]  /*a0f0*/  VIADD R12, R12, UR5 ;  /* 0x000000050c0c7c36 */ /* 0x000fe20008000000 */
[----:B------:R4:W-:Y:S01]  /*a100*/  @P0 STG.E desc[UR16][R6.64], R74 ;  /* 0x0000004a06000986 */ /* 0x0009e2000c101910 */
[----:B-----5:R-:W-:Y:S01]  /*a110*/  ISETP.LT.AND P0, PT, R10, UR7, !P1 ;  /* 0x000000070a007c0c */ /* 0x020fe2000cf01270 */
[----:B------:R-:W-:Y:S01]  /*a120*/  VIADD R11, R0, 0x4c ;  /* 0x0000004c000b7836 */ /* 0x000fe20000000000 */
[----:B------:R-:W5:Y:S01]  /*a130*/  LDCU UR7, c[0x0][0x39c] ;  /* 0x00007380ff0777ac */ /* 0x000f620008000800 */
[CC--:B---3--:R-:W-:Y:S01]  /*a140*/  LEA R4, P6, R12.reuse, R3.reuse, 0x2 ;  /* 0x000000030c047211 */ /* 0x0c8fe200078c10ff */
[C---:B------:R-:W-:Y:S01]  /*a150*/  VIADD R10, R12.reuse, UR5 ;  /* 0x000000050c0a7c36 */ /* 0x040fe20008000000 */
[----:B------:R3:W-:Y:S01]  /*a160*/  @P2 STG.E desc[UR16][R8.64], R75 ;  /* 0x0000004b08002986 */ /* 0x0007e2000c101910 */
[----:B-1----:R-:W-:Y:S01]  /*a170*/  ISETP.LT.AND P2, PT, R11, UR4, !P1 ;  /* 0x000000040b007c0c */ /* 0x002fe2000cf41270 */
[----:B------:R-:W1:Y:S01]  /*a180*/  LDCU UR4, c[0x0][0x39c] ;  /* 0x00007380ff0477ac */ /* 0x000e620008000800 */
[----:B------:R-:W-:Y:S01]  /*a190*/  LEA.HI.X.SX32 R5, R12, R2, 0x2, P6 ;  /* 0x000000020c057211 */ /* 0x000fe200030f16ff */
[----:B------:R-:W-:Y:S01]  /*a1a0*/  VIADD R12, R0, 0x4d ;  /* 0x0000004d000c7836 */ /* 0x000fe20000000000 */
[C---:B----4-:R-:W-:Y:S01]  /*a1b0*/  LEA R6, P6, R10.reuse, R3, 0x2 ;  /* 0x000000030a067211 */ /* 0x050fe200078c10ff */
[----:B------:R-:W-:-:S02]  /*a1c0*/  VIADD R11, R10, UR5 ;  /* 0x000000050a0b7c36 */ /* 0x000fc40008000000 */
[----:B------:R4:W-:Y:S01]  /*a1d0*/  @P3 STG.E desc[UR16][R4.64], R76 ;  /* 0x0000004c04003986 */ /* 0x0009e2000c101910 */
[----:B--2---:R-:W-:Y:S01]  /*a1e0*/  ISETP.LT.AND P3, PT, R12, UR6, !P1 ;  /* 0x000000060c007c0c */ /* 0x004fe2000cf61270 */
[----:B------:R-:W2:Y:S01]  /*a1f0*/  LDCU UR6, c[0x0][0x39c] ;  /* 0x00007380ff0677ac */ /* 0x000ea20008000800 */
[----:B------:R-:W-:Y:S01]  /*a200*/  LEA.HI.X.SX32 R7, R10, R2, 0x2, P6 ;  /* 0x000000020a077211 */ /* 0x000fe200030f16ff */
[C---:B------:R-:W-:Y:S01]  /*a210*/  VIADD R12, R11.reuse, UR5 ;  /* 0x000000050b0c7c36 */ /* 0x040fe20008000000 */
[----:B---3--:R-:W-:-:S03]  /*a220*/  LEA R8, P6, R11, R3, 0x2 ;  /* 0x000000030b087211 */ /* 0x008fc600078c10ff */
        /* <DEDUP_REMOVED lines=9> */
[----:B-1----:R-:W-:Y:S01]  /*a2c0*/  ISETP.LT.AND P5, PT, R13, UR4, !P1 ;  /* 0x000000040d007c0c */ /* 0x002fe2000cfa1270 */
[----:B------:R-:W1:Y:S01]  /*a2d0*/  LDCU UR4, c[0x0][0x39c] ;  /* 0x00007380ff0477ac */ /* 0x000e620008000800 */
[C---:B------:R-:W-:Y:S01]  /*a2e0*/  VIADD R13, R12.reuse, UR5 ;  /* 0x000000050c0d7c36 */ /* 0x040fe20008000000 */
[----:B------:R5:W-:Y:S01]  /*a2f0*/  @P0 STG.E desc[UR16][R10.64], R79 ;  /* 0x0000004f0a000986 */ /* 0x000be2000c101910 */
[----:B----4-:R-:W-:Y:S01]  /*a300*/  LEA R4, P0, R12, R3, 0x2 ;  /* 0x000000030c047211 */ /* 0x010fe200078010ff */
[----:B---3--:R-:W-:-:S02]  /*a310*/  VIADD R7, R0, 0x50 ;  /* 0x0000005000077836 */ /* 0x008fc40000000000 */
        /* <DEDUP_REMOVED lines=18> */
[----:B---3--:R-:W-:Y:S01]  /*a440*/  VIADD R5, R0, 0x53 ;  /* 0x0000005300057836 */ /* 0x008fe20000000000 */
[C---:B------:R-:W-:Y:S01]  /*a450*/  LEA R4, P6, R10.reuse, R3, 0x2 ;  /* 0x000000030a047211 */ /* 0x040fe200078c10ff */
[----:B------:R3:W-:Y:S01]  /*a460*/  @P4 STG.E desc[UR16][R8.64], R82 ;  /* 0x0000005208004986 */ /* 0x0007e2000c101910 */
[----:B----4-:R-:W-:-:S02]  /*a470*/  VIADD R7, R10, UR5 ;  /* 0x000000050a077c36 */ /* 0x010fc40008000000 */
        /* <DEDUP_REMOVED lines=19> */
[-C--:B----4-:R-:W-:Y:S01]  /*a5b0*/  LEA R4, P6, R12, R3.reuse, 0x2 ;  /* 0x000000030c047211 */ /* 0x090fe200078c10ff */
[----:B------:R4:W-:Y:S01]  /*a5c0*/  @P2 STG.E desc[UR16][R10.64], R85 ;  /* 0x000000550a002986 */ /* 0x0009e2000c101910 */
[----:B--2---:R-:W-:Y:S01]  /*a5d0*/  ISETP.LT.AND P2, PT, R9, UR6, !P1 ;  /* 0x0000000609007c0c */ /* 0x004fe2000cf41270 */
[----:B------:R-:W-:Y:S01]  /*a5e0*/  VIADD R9, R0, 0x57 ;  /* 0x0000005700097836 */ /* 0x000fe20000000000 */
[-C--:B------:R-:W-:Y:S01]  /*a5f0*/  LEA.HI.X.SX32 R5, R12, R2.reuse, 0x2, P6 ;  /* 0x000000020c057211 */ /* 0x080fe200030f16ff */
[C---:B------:R-:W-:Y:S01]  /*a600*/  VIADD R12, R8.reuse, UR5 ;  /* 0x00000005080c7c36 */ /* 0x040fe20008000000 */
[C---:B---3--:R-:W-:Y:S01]  /*a610*/  LEA R6, P6, R8.reuse, R3, 0x2 ;  /* 0x0000000308067211 */ /* 0x048fe200078c10ff */
[----:B------:R-:W2:Y:S02]  /*a620*/  LDCU UR6, c[0x0][0x39c] ;  /* 0x00007380ff0677ac */ /* 0x000ea40008000800 */
[----:B------:R3:W-:Y:S01]  /*a630*/  @P3 STG.E desc[UR16][R4.64], R86 ;  /* 0x0000005604003986 */ /* 0x0007e2000c101910 */
[----:B------:R-:W-:-:S02]  /*a640*/  LEA.HI.X.SX32 R7, R8, R2, 0x2, P6 ;  /* 0x0000000208077211 */ /* 0x000fc400030f16ff */
[-C--:B------:R-:W-:Y:S01]  /*a650*/  LEA R8, P6, R12, R3.reuse, 0x2 ;  /* 0x000000030c087211 */ /* 0x080fe200078c10ff */
[----:B----4-:R-:W-:Y:S01]  /*a660*/  VIADD R10, R0, 0x58 ;  /* 0x00000058000a7836 */ /* 0x010fe20000000000 */
        /* <DEDUP_REMOVED lines=11> */
[----:B--2---:R-:W-:Y:S01]  /*a720*/  ISETP.LT.AND P5, PT, R11, UR6, !P1 ;  /* 0x000000060b007c0c */ /* 0x004fe2000cfa1270 */
[----:B------:R-:W2:Y:S01]  /*a730*/  LDCU UR6, c[0x0][0x39c] ;  /* 0x00007380ff0677ac */ /* 0x000ea20008000800 */
[----:B------:R-:W-:Y:S01]  /*a740*/  LEA.HI.X.SX32 R5, R12, R2, 0x2, P6 ;  /* 0x000000020c057211 */ /* 0x000fe200030f16ff */
[----:B------:R-:W-:Y:S01]  /*a750*/  VIADD R12, R0, 0x5a ;  /* 0x0000005a000c7836 */ /* 0x000fe20000000000 */
[C---:B----4-:R-:W-:Y:S01]  /*a760*/  LEA R6, P6, R10.reuse, R3, 0x2 ;  /* 0x000000030a067211 */ /* 0x050fe200078c10ff */
[----:B------:R-:W-:-:S02]  /*a770*/  VIADD R11, R10, UR5 ;  /* 0x000000050a0b7c36 */ /* 0x000fc40008000000 */
[----:B------:R4:W-:Y:S01]  /*a780*/  @P0 STG.E desc[UR16][R4.64], R89 ;  /* 0x0000005904000986 */ /* 0x0009e2000c101910 */
[----:B-1----:R-:W-:Y:S01]  /*a790*/  ISETP.LT.AND P0, PT, R12, UR4, !P1 ;  /* 0x000000040c007c0c */ /* 0x002fe2000cf01270 */
[----:B------:R-:W1:Y:S01]  /*a7a0*/  LDCU UR4, c[0x0][0x39c] ;  /* 0x00007380ff0477ac */ /* 0x000e620008000800 */
        /* <DEDUP_REMOVED lines=16> */
[----:B----4-:R-:W-:Y:S01]  /*a8b0*/  LEA R4, P4, R12, R3, 0x2 ;  /* 0x000000030c047211 */ /* 0x010fe200078810ff */
[----:B---3--:R-:W-:-:S02]  /*a8c0*/  VIADD R7, R0, 0x5d ;  /* 0x0000005d00077836 */ /* 0x008fc40000000000 */
        /* <DEDUP_REMOVED lines=161> */
[----:B------:R-:W-:Y:S01]  /*b2e0*/  @P2 STG.E desc[UR16][R4.64], R115 ;  /* 0x0000007304002986 */ /* 0x000fe2000c101910 */
        /* <DEDUP_REMOVED lines=11> */
[----:B------:R-:W4:Y:S01]  /*b3a0*/  LDCU UR7, c[0x0][0x39c] ;  /* 0x00007380ff0777ac */ /* 0x000f220008000800 */
[----:B------:R-:W-:Y:S01]  /*b3b0*/  VIADD R12, R12, UR5 ;  /* 0x000000050c0c7c36 */ /* 0x000fe20008000000 */
[----:B------:R5:W-:Y:S01]  /*b3c0*/  @P4 STG.E desc[UR16][R8.64], R117 ;  /* 0x0000007508004986 */ /* 0x000be2000c101910 */
[----:B--2---:R-:W-:Y:S01]  /*b3d0*/  ISETP.LT.AND P4, PT, R13, UR6, !P1 ;  /* 0x000000060d007c0c */ /* 0x004fe2000cf81270 */
[----:B---3--:R-:W-:Y:S01]  /*b3e0*/  VIADD R7, R0, 0x77 ;  /* 0x0000007700077836 */ /* 0x008fe20000000000 */
[----:B------:R-:W2:Y:S01]  /*b3f0*/  LDCU UR6, c[0x0][0x39c] ;  /* 0x00007380ff0677ac */ /* 0x000ea20008000800 */
[C---:B------:R-:W-:Y:S01]  /*b400*/  VIADD R13, R12.reuse, UR5 ;  /* 0x000000050c0d7c36 */ /* 0x040fe20008000000 */
[----:B------:R3:W-:Y:S01]  /*b410*/  @P5 STG.E desc[UR16][R10.64], R118 ;  /* 0x000000760a005986 */ /* 0x0007e2000c101910 */
[----:B------:R-:W-:-:S03]  /*b420*/  LEA R4, P5, R12, R3, 0x2 ;  /* 0x000000030c047211 */ /* 0x000fc600078a10ff */
[-C--:B------:R-:W-:Y:S02]  /*b430*/  LEA R6, P6, R13, R3.reuse, 0x2 ;  /* 0x000000030d067211 */ /* 0x080fe400078c10ff */
[-C--:B------:R-:W-:Y:S01]  /*b440*/  LEA.HI.X.SX32 R5, R12, R2.reuse, 0x2, P5 ;  /* 0x000000020c057211 */ /* 0x080fe200028f16ff */
[----:B-----5:R-:W-:Y:S01]  /*b450*/  VIADD R8, R0, 0x78 ;  /* 0x0000007800087836 */ /* 0x020fe20000000000 */
[----:B-1----:R-:W-:Y:S01]  /*b460*/  ISETP.LT.AND P5, PT, R7, UR4, !P1 ;  /* 0x0000000407007c0c */ /* 0x002fe2000cfa1270 */
[----:B------:R-:W1:Y:S01]  /*b470*/  LDCU UR4, c[0x0][0x39c] ;  /* 0x00007380ff0477ac */ /* 0x000e620008000800 */
[C---:B------:R-:W-:Y:S01]  /*b480*/  LEA.HI.X.SX32 R7, R13.reuse, R2, 0x2, P6 ;  /* 0x000000020d077211 */ /* 0x040fe200030f16ff */
[----:B------:R-:W-:Y:S01]  /*b490*/  VIADD R13, R13, UR5 ;  /* 0x000000050d0d7c36 */ /* 0x000fe20008000000 */
[----:B------:R5:W-:Y:S01]  /*b4a0*/  @P0 STG.E desc[UR16][R4.64], R119 ;  /* 0x0000007704000986 */ /* 0x000be2000c101910 */
[----:B----4-:R-:W-:Y:S01]  /*b4b0*/  ISETP.LT.AND P0, PT, R8, UR7, !P1 ;  /* 0x0000000708007c0c */ /* 0x010fe2000cf01270 */
[----:B---3--:R-:W-:Y:S01]  /*b4c0*/  VIADD R11, R0, 0x79 ;  /* 0x00000079000b7836 */ /* 0x008fe20000000000 */
[----:B------:R-:W3:Y:S01]  /*b4d0*/  LDCU UR7, c[0x0][0x39c] ;  /* 0x00007380ff0777ac */ /* 0x000ee20008000800 */
[----:B------:R4:W-:Y:S01]  /*b4e0*/  @P2 STG.E desc[UR16][R6.64], R120 ;  /* 0x0000007806002986 */ /* 0x0009e2000c101910 */
[C---:B------:R-:W-:Y:S01]  /*b4f0*/  LEA R8, P2, R13.reuse, R3, 0x2 ;  /* 0x000000030d087211 */ /* 0x040fe200078410ff */
[----:B------:R-:W-:-:S03]  /*b500*/  VIADD R10, R13, UR5 ;  /* 0x000000050d0a7c36 */ /* 0x000fc60008000000 */
[-C--:B------:R-:W-:Y:S02]  /*b510*/  LEA.HI.X.SX32 R9, R13, R2.reuse, 0x2, P2 ;  /* 0x000000020d097211 */ /* 0x080fe400010f16ff */
[----:B--2---:R-:W-:Y:S01]  /*b520*/  ISETP.LT.AND P2, PT, R11, UR6, !P1 ;  /* 0x000000060b007c0c */ /* 0x004fe2000cf41270 */
[----:B------:R-:W2:Y:S01]  /*b530*/  LDCU UR6, c[0x0][0x39c] ;  /* 0x00007380ff0677ac */ /* 0x000ea20008000800 */
[----:B-----5:R-:W-:Y:S01]  /*b540*/  VIADD R5, R0, 0x7a ;  /* 0x0000007a00057836 */ /* 0x020fe20000000000 */
[CC--:B------:R-:W-:Y:S01]  /*b550*/  LEA R4, P6, R10.reuse, R3.reuse, 0x2 ;  /* 0x000000030a047211 */ /* 0x0c0fe200078c10ff */
[----:B------:R5:W-:Y:S01]  /*b560*/  @P3 STG.E desc[UR16][R8.64], R121 ;  /* 0x0000007908003986 */ /* 0x000be2000c101910 */
[C---:B----4-:R-:W-:Y:S02]  /*b570*/  VIADD R7, R10.reuse, UR5 ;  /* 0x000000050a077c36 */ /* 0x050fe40008000000 */
[----:B-1----:R-:W-:Y:S01]  /*b580*/  ISETP.LT.AND P3, PT, R5, UR4, !P1 ;  /* 0x0000000405007c0c */ /* 0x002fe2000cf61270 */
[----:B------:R-:W1:Y:S01]  /*b590*/  LDCU UR4, c[0x0][0x39c] ;  /* 0x00007380ff0477ac */ /* 0x000e620008000800 */
[----:B------:R-:W-:Y:S01]  /*b5a0*/  LEA.HI.X.SX32 R5, R10, R2, 0x2, P6 ;  /* 0x000000020a057211 */ /* 0x000fe200030f16ff */
[----:B------:R-:W-:Y:S01]  /*b5b0*/  VIADD R11, R0, 0x7b ;  /* 0x0000007b000b7836 */ /* 0x000fe20000000000 */
[C---:B------:R-:W-:Y:S01]  /*b5c0*/  LEA R6, P6, R7.reuse, R3, 0x2 ;  /* 0x0000000307067211 */ /* 0x040fe200078c10ff */
[----:B------:R-:W-:-:S02]  /*b5d0*/  VIADD R10, R7, UR5 ;  /* 0x00000005070a7c36 */ /* 0x000fc40008000000 */
[----:B------:R4:W-:Y:S01]  /*b5e0*/  @P4 STG.E desc[UR16][R4.64], R122 ;  /* 0x0000007a04004986 */ /* 0x0009e2000c101910 */
[-C--:B------:R-:W-:Y:S01]  /*b5f0*/  LEA.HI.X.SX32 R7, R7, R2.reuse, 0x2, P6 ;  /* 0x0000000207077211 */ /* 0x080fe200030f16ff */
[----:B-----5:R-:W-:Y:S01]  /*b600*/  VIADD R9, R0, 0x7c ;  /* 0x0000007c00097836 */ /* 0x020fe20000000000 */
[----:B---3--:R-:W-:Y:S01]  /*b610*/  ISETP.LT.AND P4, PT, R11, UR7, !P1 ;  /* 0x000000070b007c0c */ /* 0x008fe2000cf81270 */
[C---:B------:R-:W-:Y:S01]  /*b620*/  VIADD R11, R10.reuse, UR5 ;  /* 0x000000050a0b7c36 */ /* 0x040fe20008000000 */
[CC--:B------:R-:W-:Y:S01]  /*b630*/  LEA R8, P6, R10.reuse, R3.reuse, 0x2 ;  /* 0x000000030a087211 */ /* 0x0c0fe200078c10ff */
[----:B------:R3:W-:Y:S01]  /*b640*/  @P5 STG.E desc[UR16][R6.64], R123 ;  /* 0x0000007b06005986 */ /* 0x0007e2000c101910 */
[----:B--2---:R-:W-:Y:S01]  /*b650*/  ISETP.LT.AND P5, PT, R9, UR6, !P1 ;  /* 0x0000000609007c0c */ /* 0x004fe2000cfa1270 */
[C---:B------:R-:W-:Y:S01]  /*b660*/  VIADD R12, R11.reuse, UR5 ;  /* 0x000000050b0c7c36 */ /* 0x040fe20008000000 */
[----:B------:R-:W-:Y:S01]  /*b670*/  LEA.HI.X.SX32 R9, R10, R2, 0x2, P6 ;  /* 0x000000020a097211 */ /* 0x000fe200030f16ff */
[----:B------:R-:W2:Y:S01]  /*b680*/  LDCU UR6, c[0x0][0x39c] ;  /* 0x00007380ff0677ac */ /* 0x000ea20008000800 */
[----:B------:R-:W-:Y:S01]  /*b690*/  LEA R10, P6, R11, R3, 0x2 ;  /* 0x000000030b0a7211 */ /* 0x000fe200078c10ff */
[----:B----4-:R-:W-:-:S02]  /*b6a0*/  VIADD R4, R0, 0x7d ;  /* 0x0000007d00047836 */ /* 0x010fc40000000000 */
[----:B------:R-:W-:Y:S01]  /*b6b0*/  VIADD R13, R12, UR5 ;  /* 0x000000050c0d7c36 */ /* 0x000fe20008000000 */
[----:B------:R4:W-:Y:S01]  /*b6c0*/  @P0 STG.E desc[UR16][R8.64], R124 ;  /* 0x0000007c08000986 */ /* 0x0009e2000c101910 */
[----:B------:R-:W-:Y:S01]  /*b6d0*/  LEA.HI.X.SX32 R11, R11, R2, 0x2, P6 ;  /* 0x000000020b0b7211 */ /* 0x000fe200030f16ff */
[----:B------:R-:W-:Y:S01]  /*b6e0*/  VIADD R0, R0, 0x7f ;  /* 0x0000007f00007836 */ /* 0x000fe20000000000 */
[----:B-1----:R-:W-:Y:S01]  /*b6f0*/  ISETP.LT.AND P0, PT, R4, UR4, !P1 ;  /* 0x0000000404007c0c */ /* 0x002fe2000cf01270 */
[C---:B------:R-:W-:Y:S01]  /*b700*/  VIADD R14, R13.reuse, UR5 ;  /* 0x000000050d0e7c36 */ /* 0x040fe20008000000 */
[----:B------:R-:W1:Y:S01]  /*b710*/  LDCU UR4, c[0x0][0x39c] ;  /* 0x00007380ff0477ac */ /* 0x000e620008000800 */
[----:B------:R5:W-:Y:S01]  /*b720*/  @P2 STG.E desc[UR16][R10.64], R125 ;  /* 0x0000007d0a002986 */ /* 0x000be2000c101910 */
[-C--:B---3--:R-:W-:Y:S01]  /*b730*/  LEA R6, P6, R13, R3.reuse, 0x2 ;  /* 0x000000030d067211 */ /* 0x088fe200078c10ff */
[----:B------:R-:W-:Y:S01]  /*b740*/  VIADD R15, R14, UR5 ;  /* 0x000000050e0f7c36 */ /* 0x000fe20008000000 */
[----:B------:R-:W-:-:S02]  /*b750*/  LEA R4, P2, R12, R3, 0x2 ;  /* 0x000000030c047211 */ /* 0x000fc400078410ff */
[-C--:B------:R-:W-:Y:S01]  /*b760*/  LEA.HI.X.SX32 R7, R13, R2.reuse, 0x2, P6 ;  /* 0x000000020d077211 */ /* 0x080fe200030f16ff */
[C---:B------:R-:W-:Y:S01]  /*b770*/  VIADD R16, R15.reuse, UR5 ;  /* 0x000000050f107c36 */ /* 0x040fe20008000000 */
[-C--:B------:R-:W-:Y:S02]  /*b780*/  LEA.HI.X.SX32 R5, R12, R2.reuse, 0x2, P2 ;  /* 0x000000020c057211 */ /* 0x080fe400010f16ff */
[-C--:B----4-:R-:W-:Y:S01]  /*b790*/  LEA R8, P6, R14, R3.reuse, 0x2 ;  /* 0x000000030e087211 */ /* 0x090fe200078c10ff */
[----:B------:R-:W-:Y:S01]  /*b7a0*/  VIADD R17, R16, UR5 ;  /* 0x0000000510117c36 */ /* 0x000fe20008000000 */
[-C--:B------:R-:W-:Y:S01]  /*b7b0*/  LEA R12, P2, R15, R3.reuse, 0x2 ;  /* 0x000000030f0c7211 */ /* 0x080fe200078410ff */
[----:B------:R3:W-:Y:S01]  /*b7c0*/  @P3 STG.E desc[UR16][R4.64], R126 ;  /* 0x0000007e04003986 */ /* 0x0007e2000c101910 */
[-C--:B------:R-:W-:Y:S02]  /*b7d0*/  LEA.HI.X.SX32 R9, R14, R2.reuse, 0x2, P6 ;  /* 0x000000020e097211 */ /* 0x080fe400030f16ff */
[----:B------:R-:W-:Y:S01]  /*b7e0*/  LEA R14, P6, R17, R3, 0x2 ;  /* 0x00000003110e7211 */ /* 0x000fe200078c10ff */
[----:B------:R3:W-:Y:S01]  /*b7f0*/  @P4 STG.E desc[UR16][R6.64], R127 ;  /* 0x0000007f06004986 */ /* 0x0007e2000c101910 */
[----:B------:R-:W-:-:S02]  /*b800*/  LEA.HI.X.SX32 R13, R15, R2, 0x2, P2 ;  /* 0x000000020f0d7211 */ /* 0x000fc400010f16ff */
[----:B--2---:R-:W-:Y:S01]  /*b810*/  ISETP.LT.AND P2, PT, R18, UR6, !P1 ;  /* 0x0000000612007c0c */ /* 0x004fe2000cf41270 */
[----:B------:R3:W-:Y:S01]  /*b820*/  @P5 STG.E desc[UR16][R8.64], R128 ;  /* 0x0000008008005986 */ /* 0x0007e2000c101910 */
[----:B-1----:R-:W-:Y:S02]  /*b830*/  ISETP.LT.AND P1, PT, R0, UR4, !P1 ;  /* 0x0000000400007c0c */ /* 0x002fe4000cf21270 */
[----:B------:R-:W-:Y:S01]  /*b840*/  LEA.HI.X.SX32 R15, R17, R2, 0x2, P6 ;  /* 0x00000002110f7211 */ /* 0x000fe200030f16ff */
[----:B------:R3:W-:Y:S01]  /*b850*/  @P0 STG.E desc[UR16][R12.64], R129 ;  /* 0x000000810c000986 */ /* 0x0007e2000c101910 */
[----:B-----5:R-:W-:-:S04]  /*b860*/  LEA R10, P6, R16, R3, 0x2 ;  /* 0x00000003100a7211 */ /* 0x020fc800078c10ff */
[----:B------:R-:W-:-:S05]  /*b870*/  LEA.HI.X.SX32 R11, R16, R2, 0x2, P6 ;  /* 0x00000002100b7211 */ /* 0x000fca00030f16ff */
[----:B------:R3:W-:Y:S04]  /*b880*/  @P2 STG.E desc[UR16][R10.64], R130 ;  /* 0x000000820a002986 */ /* 0x0007e8000c101910 */
[----:B------:R3:W-:Y:S01]  /*b890*/  @P1 STG.E desc[UR16][R14.64], R131 ;  /* 0x000000830e001986 */ /* 0x0007e2000c101910 */
[----:B------:R-:W-:Y:S06]  /*b8a0*/  BAR.SYNC.DEFER_BLOCKING 0x0 ;  /* 0x0000000000007b1d */ /* 0x000fec0000010000 */
[----:B------:R-:W-:Y:S05]  /*b8b0*/  BRA.U UP0, `(.L_x_14) ;  /* 0x0000000100a07547 */ /* 0x000fea000b800000 */
[----:B------:R-:W1:Y:S01]  /*b8c0*/  S2UR UR5, SR_CgaCtaId ;  /* 0x00000000000579c3 */ /* 0x000e620000008800 */
[----:B------:R-:W-:Y:S01]  /*b8d0*/  NOP ;  /* 0x0000000000007918 */ /* 0x000fe20000000000 */
[----:B------:R-:W-:Y:S01]  /*b8e0*/  UMOV UR4, 0x50 ;  /* 0x0000005000047882 */ /* 0x000fe20000000000 */
[----:B------:R-:W-:Y:S02]  /*b8f0*/  IMAD.U32 R0, RZ, RZ, UR18 ;  /* 0x00000012ff007e24 */ /* 0x000fe4000f8e00ff */
[----:B------:R-:W-:Y:S02]  /*b900*/  IMAD.MOV.U32 R3, RZ, RZ, 0xff ;  /* 0x000000ffff037424 */ /* 0x000fe400078e00ff */
[----:B---3--:R-:W-:Y:S01]  /*b910*/  IMAD.MOV.U32 R7, RZ, RZ, 0x1 ;  /* 0x00000001ff077424 */ /* 0x008fe200078e00ff */
[----:B------:R-:W-:-:S04]  /*b920*/  LOP3.LUT R0, R0, 0xffff, RZ, 0xc0, !PT ;  /* 0x0000ffff00007812 */ /* 0x000fc800078ec0ff */
[----:B------:R-:W-:-:S05]  /*b930*/  SHF.R.U32.HI R0, RZ, 0x5, R0 ;  /* 0x00000005ff007819 */ /* 0x000fca0000011600 */
[----:B------:R-:W-:Y:S01]  /*b940*/  VIADD R2, R0, 0x10 ;  /* 0x0000001000027836 */ /* 0x000fe20000000000 */
[----:B------:R-:W-:Y:S01]  /*b950*/  SHF.L.U32 R0, R3, R0, RZ ;  /* 0x0000000003007219 */ /* 0x000fe200000006ff */
[----:B-1----:R-:W-:-:S03]  /*b960*/  ULEA UR6, UR5, UR4, 0x18 ;  /* 0x0000000405067291 */ /* 0x002fc6000f8ec0ff */
[----:B------:R-:W-:-:S04]  /*b970*/  SHF.L.U32 R3, R7, R2, RZ ;  /* 0x0000000207037219 */ /* 0x000fc800000006ff */
[----:B------:R-:W-:Y:S02]  /*b980*/  LOP3.LUT R0, R3, R0, RZ, 0xfc, !PT ;  /* 0x0000000003007212 */ /* 0x000fe400078efcff */
[----:B------:R-:W1:Y:S02]  /*b990*/  LDS R5, [UR6] ;  /* 0x00000006ff057984 */ /* 0x000e640008000800 */
[C---:B------:R-:W-:Y:S02]  /*b9a0*/  LOP3.LUT R2, R0.reuse, 0xffff, RZ, 0xc0, !PT ;  /* 0x0000ffff00027812 */ /* 0x040fe400078ec0ff */
[----:B-1----:R-:W-:-:S04]  /*b9b0*/  LOP3.LUT R3, R0, 0xffff, R5, 0x80, !PT ;  /* 0x0000ffff00037812 */ /* 0x002fc800078e8005 */
[----:B------:R-:W-:-:S13]  /*b9c0*/  ISETP.NE.AND P0, PT, R3, R2, PT ;  /* 0x000000020300720c */ /* 0x000fda0003f05270 */
[----:B------:R-:W-:Y:S05]  /*b9d0*/  @P0 BRA `(.L_x_15) ;  /* 0x0000000000500947 */ /* 0x000fea0003800000 */
[----:B------:R-:W-:Y:S02]  /*b9e0*/  SHF.R.U32.HI R5, RZ, 0x10, R5 ;  /* 0x00000010ff057819 */ /* 0x000fe40000011605 */
[----:B------:R-:W-:-:S04]  /*b9f0*/  SHF.R.U32.HI R2, RZ, 0x10, R0 ;  /* 0x00000010ff027819 */ /* 0x000fc80000011600 */
[----:B------:R-:W-:-:S04]  /*ba00*/  LOP3.LUT R5, R5, R2, RZ, 0xc0, !PT ;  /* 0x0000000205057212 */ /* 0x000fc800078ec0ff */
[----:B------:R-:W-:-:S13]  /*ba10*/  ISETP.NE.AND P0, PT, R5, R2, PT ;  /* 0x000000020500720c */ /* 0x000fda0003f05270 */
[----:B------:R-:W-:Y:S05]  /*ba20*/  @P0 BRA `(.L_x_16) ;  /* 0x0000000000300947 */ /* 0x000fea0003800000 */
[----:B------:R-:W-:Y:S01]  /*ba30*/  R2UR UR4, R0 ;  /* 0x00000000000472ca */ /* 0x000fe200000e0000 */
[----:B------:R-:W-:Y:S01]  /*ba40*/  VOTEU.ANY UR5, UPT, PT ;  /* 0x0000000000057886 */ /* 0x000fe200038e0100 */
[----:B------:R-:W1:Y:S01]  /*ba50*/  S2R R0, SR_LANEID ;  /* 0x0000000000007919 */ /* 0x000e620000000000 */
[----:B------:R-:W-:-:S10]  /*ba60*/  UFLO.U32 UR5, UR5 ;  /* 0x00000005000572bd */ /* 0x000fd400080e0000 */
[----:B------:R-:W-:-:S06]  /*ba70*/  ULOP3.LUT UR4, URZ, UR4, URZ, 0x33, !UPT ;  /* 0x00000004ff047292 */ /* 0x000fcc000f8e33ff */
[----:B------:R-:W-:-:S04]  /*ba80*/  IMAD.U32 R2, RZ, RZ, UR4 ;  /* 0x00000004ff027e24 */ /* 0x000fc8000f8e00ff */
[----:B------:R-:W2:Y:S02]  /*ba90*/  REDUX UR7, R2 ;  /* 0x00000000020773c4 */ /* 0x000ea40000000000 */
[----:B------:R4:W-:Y:S01]  /*baa0*/  UTCATOMSWS.AND URZ, UR4 ;  /* 0x0000000400ff79e3 */ /* 0x0009e20008000000 */
[----:B-1----:R-:W-:Y:S01]  /*bab0*/  ISETP.EQ.U32.AND P0, PT, R0, UR5, PT ;  /* 0x0000000500007c0c */ /* 0x002fe2000bf02070 */
[----:B--2---:R-:W-:-:S12]  /*bac0*/  IMAD.U32 R0, RZ, RZ, UR7 ;  /* 0x00000007ff007e24 */ /* 0x004fd8000f8e00ff */
[----:B------:R4:W-:Y:S01]  /*bad0*/  @P0 ATOMS.AND RZ, [UR6], R0 ;  /* 0x00000000ffff098c */ /* 0x0009e2000a800006 */
[----:B------:R-:W-:Y:S05]  /*bae0*/  BRA `(.L_x_14) ;  /* 0x0000000000147947 */ /* 0x000fea0003800000 */
.L_x_16:
[----:B------:R-:W-:-:S07]  /*baf0*/  MOV R2, 0xbb10 ;  /* 0x0000bb1000027802 */ /* 0x000fce0000000f00 */
[----:B------:R-:W-:Y:S05]  /*bb00*/  CALL.REL.NOINC `($__internal_0_$__cuda_sm10x_tcgen05_guardrail_trap_col_being_dealloced_not_returned_by_alloc) ;  /* 0x00000000002c7944 */ /* 0x000fea0003c00000 */
[----:B------:R-:W-:Y:S05]  /*bb10*/  BRA `(.L_x_14) ;  /* 0x0000000000087947 */ /* 0x000fea0003800000 */
.L_x_15:
[----:B------:R-:W-:-:S07]  /*bb20*/  MOV R2, 0xbb40 ;  /* 0x0000bb4000027802 */ /* 0x000fce0000000f00 */
[----:B------:R-:W-:Y:S05]  /*bb30*/  CALL.REL.NOINC `($__internal_2_$__cuda_sm10x_tcgen05_guardrail_trap_unallocated_columns_being_dealloced) ;  /* 0x0000000000387944 */ /* 0x000fea0003c00000 */
.L_x_14:
[----:B------:R-:W-:Y:S01]  /*bb40*/  NOP ;  /* 0x0000000000007918 */ /* 0x000fe20000000000 */
[----:B----4-:R-:W-:Y:S05]  /*bb50*/  EXIT ;  /* 0x000000000000794d */ /* 0x010fea0003800000 */
.L_x_9:
[----:B------:R-:W1:Y:S02]  /*bb60*/  SYNCS.PHASECHK.TRANS64.TRYWAIT P1, [UR8], R4 ;  /* 0x00000004ff0075a7 */ /* 0x000e640008021108 */
[----:B-1----:R-:W-:Y:S05]  /*bb70*/  @!P1 BRA `(.L_x_9) ;  /* 0xfffffffc00f89947 */ /* 0x002fea000383ffff */
[----:B------:R-:W-:Y:S05]  /*bb80*/  BRA `(.L_x_17) ;  /* 0xffffffa800087947 */ /* 0x000fea000383ffff */
.L_x_13:
[----:B------:R-:W1:Y:S02]  /*bb90*/  SYNCS.PHASECHK.TRANS64.TRYWAIT P6, [UR8], R9 ;  /* 0x00000009ff0075a7 */ /* 0x000e6400080c1108 */
[----:B-1----:R-:W-:Y:S05]  /*bba0*/  @!P6 BRA `(.L_x_13) ;  /* 0xfffffffc00f8e947 */ /* 0x002fea000383ffff */
[----:B------:R-:W-:Y:S05]  /*bbb0*/  BRA `(.L_x_12) ;  /* 0xffffffc400a47947 */ /* 0x000fea000383ffff */
        .weak           $__internal_0_$__cuda_sm10x_tcgen05_guardrail_trap_col_being_dealloced_not_returned_by_alloc
        .type           $__internal_0_$__cuda_sm10x_tcgen05_guardrail_trap_col_being_dealloced_not_returned_by_alloc,@function
        .size           $__internal_0_$__cuda_sm10x_tcgen05_guardrail_trap_col_being_dealloced_not_returned_by_alloc,($__internal_1_$__cuda_sm10x_tcgen05_guardrail_trap_phase_invalid_during_alloc - $__internal_0_$__cuda_sm10x_tcgen05_guardrail_trap_col_being_dealloced_not_returned_by_alloc)
$__internal_0_$__cuda_sm10x_tcgen05_guardrail_trap_col_being_dealloced_not_returned_by_alloc:
[----:B------:R-:W-:Y:S05]  /*bbc0*/  BPT.TRAP 0x1 ;  /* 0x000000040000795c */ /* 0x000fea0000300000 */
[----:B------:R-:W-:-:S04]  /*bbd0*/  IMAD.MOV.U32 R3, RZ, RZ, 0x0 ;  /* 0x00000000ff037424 */ /* 0x000fc800078e00ff */
[----:B------:R-:W-:Y:S05]  /*bbe0*/  RET.REL.NODEC R2 `(matmul_kernel) ;  /* 0xffffff4402047950 */ /* 0x000fea0003c3ffff */
        .weak           $__internal_1_$__cuda_sm10x_tcgen05_guardrail_trap_phase_invalid_during_alloc
        .type           $__internal_1_$__cuda_sm10x_tcgen05_guardrail_trap_phase_invalid_during_alloc,@function
        .size           $__internal_1_$__cuda_sm10x_tcgen05_guardrail_trap_phase_invalid_during_alloc,($__internal_2_$__cuda_sm10x_tcgen05_guardrail_trap_unallocated_columns_being_dealloced - $__internal_1_$__cuda_sm10x_tcgen05_guardrail_trap_phase_invalid_during_alloc)
$__internal_1_$__cuda_sm10x_tcgen05_guardrail_trap_phase_invalid_during_alloc:
[----:B------:R-:W-:Y:S05]  /*bbf0*/  BPT.TRAP 0x1 ;  /* 0x000000040000795c */ /* 0x000fea0000300000 */
[----:B------:R-:W-:-:S04]  /*bc00*/  IMAD.MOV.U32 R3, RZ, RZ, 0x0 ;  /* 0x00000000ff037424 */ /* 0x000fc800078e00ff */
[----:B------:R-:W-:Y:S05]  /*bc10*/  RET.REL.NODEC R2 `(matmul_kernel) ;  /* 0xffffff4002f87950 */ /* 0x000fea0003c3ffff */
        .weak           $__internal_2_$__cuda_sm10x_tcgen05_guardrail_trap_unallocated_columns_being_dealloced
        .type           $__internal_2_$__cuda_sm10x_tcgen05_guardrail_trap_unallocated_columns_being_dealloced,@function
        .size           $__internal_2_$__cuda_sm10x_tcgen05_guardrail_trap_unallocated_columns_being_dealloced,(.L_x_21 - $__internal_2_$__cuda_sm10x_tcgen05_guardrail_trap_unallocated_columns_being_dealloced)
$__internal_2_$__cuda_sm10x_tcgen05_guardrail_trap_unallocated_columns_being_dealloced:
[----:B------:R-:W-:Y:S05]  /*bc20*/  BPT.TRAP 0x1 ;  /* 0x000000040000795c */ /* 0x000fea0000300000 */
[----:B------:R-:W-:-:S04]  /*bc30*/  IMAD.MOV.U32 R3, RZ, RZ, 0x0 ;  /* 0x00000000ff037424 */ /* 0x000fc800078e00ff */
[----:B------:R-:W-:Y:S05]  /*bc40*/  RET.REL.NODEC R2 `(matmul_kernel) ;  /* 0xffffff4002ec7950 */ /* 0x000fea0003c3ffff */
.L_x_18:
[----:B------:R-:W-:-:S00]  /*bc50*/  BRA `(.L_x_18) ;  /* 0xfffffffc00fc7947 */ /* 0x000fc0000383ffff */
[----:B------:R-:W-:-:S00]  /*bc60*/  NOP ;  /* 0x0000000000007918 */ /* 0x000fc00000000000 */
        /* <DEDUP_REMOVED lines=9> */
.L_x_21:


//--------------------- .nv.shared.matmul_kernel  --------------------------
	.section	.nv.shared.matmul_kernel,"aw",@nobits
	.sectionflags	@""
	.align	16
	.zero		1024


//--------------------- .nv.shared.reserved.0     --------------------------
	.section	.nv.shared.reserved.0,"aw",@nobits
	.align	8
	.weak		__nv_reservedSMEM_offset_0_alias
	.size		__nv_reservedSMEM_offset_0_alias, 0, 64
	.other		__nv_reservedSMEM_offset_0_alias,@"STO_CUDA_RESERVED_SHARED STV_DEFAULT"
__nv_reservedSMEM_offset_0_alias:
	.zero		0
.nv.shared.reserved.0:
	.zero		64
	.weak		__nv_reservedSMEM_allocation_phase
	.type		__nv_reservedSMEM_allocation_phase,@object
	.size		__nv_reservedSMEM_allocation_phase,(.L_0 - __nv_reservedSMEM_allocation_phase)
__nv_reservedSMEM_allocation_phase:
	.zero		1
.L_0:
	.zero		7
	.weak		__nv_reservedSMEM_devtool_atexit_pc
	.type		__nv_reservedSMEM_devtool_atexit_pc,@object
	.size		__nv_reservedSMEM_devtool_atexit_pc,(__nv_reservedSMEM_allocation_mask - __nv_reservedSMEM_devtool_atexit_pc)
__nv_reservedSMEM_devtool_atexit_pc:
	.zero		8
	.weak		__nv_reservedSMEM_allocation_mask
	.type		__nv_reservedSMEM_allocation_mask,@object
	.size		__nv_reservedSMEM_allocation_mask,(.L_2 - __nv_reservedSMEM_allocation_mask)
__nv_reservedSMEM_allocation_mask:
	.zero		4
.L_2:


//--------------------- .nv.constant0.matmul_kernel --------------------------
	.section	.nv.constant0.matmul_kernel,"a",@progbits
	.sectionflags	@""
	.align	4
.nv.constant0.matmul_kernel:
	.zero		976


//--------------------- SYMBOLS --------------------------

	.type		.nv.reservedSmem.offset0,@object
	.size		.nv.reservedSmem.offset0,0x4
	.type		.nv.reservedSmem.cap,@object
	.size		.nv.reservedSmem.cap,0x4
